//
// Generated by NVIDIA NVVM Compiler
//
// Compiler Build ID: CL-36424714
// Cuda compilation tools, release 13.0, V13.0.88
// Based on NVVM 20.0.0
//

.version 9.0
.target sm_100
.address_size 64

	// .globl	_Z6sw_GPUPPcS0_PPPiPS0_S1_S0_P10max_supp_s
// _ZZ6sw_GPUPPcS0_PPPiPS0_S1_S0_P10max_supp_sE7max_tmp has been demoted

.visible .entry _Z6sw_GPUPPcS0_PPPiPS0_S1_S0_P10max_supp_s(
	.param .u64 .ptr .align 1 _Z6sw_GPUPPcS0_PPPiPS0_S1_S0_P10max_supp_s_param_0,
	.param .u64 .ptr .align 1 _Z6sw_GPUPPcS0_PPPiPS0_S1_S0_P10max_supp_s_param_1,
	.param .u64 .ptr .align 1 _Z6sw_GPUPPcS0_PPPiPS0_S1_S0_P10max_supp_s_param_2,
	.param .u64 .ptr .align 1 _Z6sw_GPUPPcS0_PPPiPS0_S1_S0_P10max_supp_s_param_3,
	.param .u64 .ptr .align 1 _Z6sw_GPUPPcS0_PPPiPS0_S1_S0_P10max_supp_s_param_4,
	.param .u64 .ptr .align 1 _Z6sw_GPUPPcS0_PPPiPS0_S1_S0_P10max_supp_s_param_5,
	.param .u64 .ptr .align 1 _Z6sw_GPUPPcS0_PPPiPS0_S1_S0_P10max_supp_s_param_6
)
{
	.local .align 4 .b8 	__local_depot0[12];
	.reg .b64 	%SP;
	.reg .b64 	%SPL;
	.reg .pred 	%p<82>;
	.reg .b16 	%rs<48>;
	.reg .b32 	%r<197>;
	.reg .b64 	%rd<204>;
	// demoted variable
	.shared .align 4 .b8 _ZZ6sw_GPUPPcS0_PPPiPS0_S1_S0_P10max_supp_sE7max_tmp[36];
	mov.u64 	%SPL, __local_depot0;
	ld.param.u64 	%rd13, [_Z6sw_GPUPPcS0_PPPiPS0_S1_S0_P10max_supp_s_param_0];
	ld.param.u64 	%rd14, [_Z6sw_GPUPPcS0_PPPiPS0_S1_S0_P10max_supp_s_param_1];
	ld.param.u64 	%rd17, [_Z6sw_GPUPPcS0_PPPiPS0_S1_S0_P10max_supp_s_param_2];
	ld.param.u64 	%rd18, [_Z6sw_GPUPPcS0_PPPiPS0_S1_S0_P10max_supp_s_param_3];
	cvta.to.global.u64 	%rd19, %rd18;
	cvta.to.global.u64 	%rd20, %rd17;
	add.u64 	%rd1, %SPL, 0;
	mov.u32 	%r1, %ctaid.x;
	mul.wide.u32 	%rd22, %r1, 8;
	add.s64 	%rd23, %rd20, %rd22;
	ld.global.u64 	%rd24, [%rd23];
	cvta.to.global.u64 	%rd2, %rd24;
	add.s64 	%rd25, %rd19, %rd22;
	ld.global.u64 	%rd26, [%rd25];
	cvta.to.global.u64 	%rd3, %rd26;
	mov.u32 	%r2, %tid.x;
	setp.ne.s32 	%p1, %r2, 0;
	@%p1 bra 	$L__BB0_7;
	mov.b32 	%r100, -2;
	st.shared.u32 	[_ZZ6sw_GPUPPcS0_PPPiPS0_S1_S0_P10max_supp_sE7max_tmp], %r100;
	st.shared.u32 	[_ZZ6sw_GPUPPcS0_PPPiPS0_S1_S0_P10max_supp_sE7max_tmp+4], %r100;
	st.shared.u32 	[_ZZ6sw_GPUPPcS0_PPPiPS0_S1_S0_P10max_supp_sE7max_tmp+8], %r100;
	mov.b32 	%r163, 0;
$L__BB0_2:
	mul.wide.u32 	%rd27, %r163, 8;
	add.s64 	%rd4, %rd2, %rd27;
	add.s64 	%rd5, %rd3, %rd27;
	mov.b32 	%r164, 0;
$L__BB0_3:
	ld.global.u64 	%rd28, [%rd4];
	cvta.to.global.u64 	%rd29, %rd28;
	cvt.u64.u32 	%rd30, %r164;
	mul.wide.u32 	%rd31, %r164, 4;
	add.s64 	%rd32, %rd29, %rd31;
	mov.b32 	%r102, 0;
	st.global.u32 	[%rd32], %r102;
	ld.global.u64 	%rd33, [%rd5];
	cvta.to.global.u64 	%rd34, %rd33;
	add.s64 	%rd35, %rd34, %rd30;
	mov.b16 	%rs24, 0;
	st.global.u8 	[%rd35], %rs24;
	setp.eq.s32 	%p2, %r164, 512;
	@%p2 bra 	$L__BB0_5;
	ld.global.u64 	%rd37, [%rd4];
	cvta.to.global.u64 	%rd38, %rd37;
	mul.wide.u32 	%rd39, %r164, 4;
	add.s64 	%rd40, %rd38, %rd39;
	mov.b32 	%r103, 0;
	st.global.u32 	[%rd40+4], %r103;
	ld.global.u64 	%rd41, [%rd5];
	cvta.to.global.u64 	%rd42, %rd41;
	add.s64 	%rd43, %rd42, %rd30;
	mov.b16 	%rs25, 0;
	st.global.u8 	[%rd43+1], %rs25;
	ld.global.u64 	%rd44, [%rd4];
	cvta.to.global.u64 	%rd45, %rd44;
	add.s64 	%rd46, %rd45, %rd39;
	st.global.u32 	[%rd46+8], %r103;
	ld.global.u64 	%rd47, [%rd5];
	cvta.to.global.u64 	%rd48, %rd47;
	add.s64 	%rd49, %rd48, %rd30;
	st.global.u8 	[%rd49+2], %rs25;
	ld.global.u64 	%rd50, [%rd4];
	cvta.to.global.u64 	%rd51, %rd50;
	add.s64 	%rd52, %rd51, %rd39;
	st.global.u32 	[%rd52+12], %r103;
	ld.global.u64 	%rd53, [%rd5];
	cvta.to.global.u64 	%rd54, %rd53;
	add.s64 	%rd55, %rd54, %rd30;
	st.global.u8 	[%rd55+3], %rs25;
	add.s32 	%r164, %r164, 4;
	bra.uni 	$L__BB0_3;
$L__BB0_5:
	add.s32 	%r163, %r163, 1;
	setp.ne.s32 	%p3, %r163, 513;
	@%p3 bra 	$L__BB0_2;
	mov.b32 	%r104, 2147483647;
	st.shared.u32 	[_ZZ6sw_GPUPPcS0_PPPiPS0_S1_S0_P10max_supp_sE7max_tmp+20], %r104;
	st.shared.u32 	[_ZZ6sw_GPUPPcS0_PPPiPS0_S1_S0_P10max_supp_sE7max_tmp+32], %r104;
$L__BB0_7:
	cvta.to.global.u64 	%rd56, %rd13;
	add.s64 	%rd6, %rd56, %rd22;
	cvta.to.global.u64 	%rd58, %rd14;
	add.s64 	%rd7, %rd58, %rd22;
	mov.b32 	%r165, 1;
$L__BB0_8:
	setp.ne.s32 	%p4, %r2, 0;
	@%p4 bra 	$L__BB0_15;
	ld.global.u64 	%rd59, [%rd6];
	cvta.to.global.u64 	%rd60, %rd59;
	ld.global.u64 	%rd61, [%rd7];
	cvta.to.global.u64 	%rd62, %rd61;
	add.s32 	%r106, %r165, -1;
	cvt.u64.u32 	%rd63, %r106;
	add.s64 	%rd64, %rd60, %rd63;
	ld.global.u8 	%rs1, [%rd64];
	add.s64 	%rd65, %rd62, %rd63;
	ld.global.u8 	%rs2, [%rd65];
	setp.eq.s16 	%p5, %rs1, %rs2;
	selp.b32 	%r107, 1, -1, %p5;
	mul.wide.u32 	%rd66, %r106, 8;
	add.s64 	%rd8, %rd2, %rd66;
	ld.global.u64 	%rd67, [%rd8];
	cvta.to.global.u64 	%rd68, %rd67;
	mul.wide.u32 	%rd69, %r106, 4;
	add.s64 	%rd70, %rd68, %rd69;
	ld.global.u32 	%r108, [%rd70];
	add.s32 	%r109, %r108, %r107;
	ld.global.u32 	%r110, [%rd70+4];
	add.s32 	%r8, %r110, -2;
	ld.global.u64 	%rd71, [%rd8+8];
	cvta.to.global.u64 	%rd72, %rd71;
	add.s64 	%rd73, %rd72, %rd69;
	ld.global.u32 	%r111, [%rd73];
	add.s32 	%r9, %r111, -2;
	max.s32 	%r112, %r109, %r8;
	max.s32 	%r113, %r9, %r112;
	max.s32 	%r10, %r113, 0;
	setp.ne.s32 	%p6, %r10, %r109;
	@%p6 bra 	$L__BB0_11;
	setp.eq.s16 	%p9, %rs1, %rs2;
	selp.b16 	%rs45, 1, 2, %p9;
	bra.uni 	$L__BB0_13;
$L__BB0_11:
	setp.eq.s32 	%p7, %r10, %r8;
	mov.b16 	%rs45, 3;
	@%p7 bra 	$L__BB0_13;
	setp.eq.s32 	%p8, %r10, %r9;
	selp.b16 	%rs45, 4, 0, %p8;
$L__BB0_13:
	cvt.u64.u32 	%rd74, %r165;
	mul.wide.u32 	%rd75, %r165, 8;
	add.s64 	%rd76, %rd3, %rd75;
	ld.global.u64 	%rd77, [%rd76];
	cvta.to.global.u64 	%rd78, %rd77;
	add.s64 	%rd79, %rd78, %rd74;
	st.global.u8 	[%rd79], %rs45;
	ld.global.u64 	%rd80, [%rd8+8];
	cvta.to.global.u64 	%rd81, %rd80;
	mul.wide.u32 	%rd82, %r165, 4;
	add.s64 	%rd83, %rd81, %rd82;
	st.global.u32 	[%rd83], %r10;
	ld.shared.u32 	%r114, [_ZZ6sw_GPUPPcS0_PPPiPS0_S1_S0_P10max_supp_sE7max_tmp];
	setp.le.s32 	%p10, %r10, %r114;
	@%p10 bra 	$L__BB0_15;
	st.shared.u32 	[_ZZ6sw_GPUPPcS0_PPPiPS0_S1_S0_P10max_supp_sE7max_tmp], %r10;
	st.shared.u32 	[_ZZ6sw_GPUPPcS0_PPPiPS0_S1_S0_P10max_supp_sE7max_tmp+12], %r165;
	st.shared.u32 	[_ZZ6sw_GPUPPcS0_PPPiPS0_S1_S0_P10max_supp_sE7max_tmp+24], %r165;
$L__BB0_15:
	bar.sync 	0;
	setp.gt.u32 	%p11, %r165, 510;
	@%p11 bra 	$L__BB0_33;
	mul.wide.u32 	%rd84, %r165, 8;
	add.s64 	%rd9, %rd2, %rd84;
	ld.shared.u32 	%r172, [_ZZ6sw_GPUPPcS0_PPPiPS0_S1_S0_P10max_supp_sE7max_tmp+8];
	ld.shared.u32 	%r171, [_ZZ6sw_GPUPPcS0_PPPiPS0_S1_S0_P10max_supp_sE7max_tmp+20];
	ld.shared.u32 	%r170, [_ZZ6sw_GPUPPcS0_PPPiPS0_S1_S0_P10max_supp_sE7max_tmp+4];
	mov.u32 	%r169, %r165;
$L__BB0_17:
	mov.u32 	%r17, %r169;
	setp.ne.s32 	%p12, %r2, 0;
	add.s32 	%r169, %r17, 1;
	@%p12 bra 	$L__BB0_24;
	cvt.u64.u32 	%rd111, %r165;
	ld.global.u64 	%rd112, [%rd6];
	cvta.to.global.u64 	%rd113, %rd112;
	ld.global.u64 	%rd114, [%rd7];
	cvta.to.global.u64 	%rd115, %rd114;
	add.s64 	%rd116, %rd113, %rd111;
	ld.global.u8 	%rs6, [%rd116+-1];
	cvt.u64.u32 	%rd117, %r17;
	add.s64 	%rd118, %rd115, %rd117;
	ld.global.u8 	%rs7, [%rd118];
	setp.eq.s16 	%p23, %rs6, %rs7;
	selp.b32 	%r122, 1, -1, %p23;
	ld.global.u64 	%rd119, [%rd9+-8];
	cvta.to.global.u64 	%rd120, %rd119;
	mul.wide.u32 	%rd121, %r17, 4;
	add.s64 	%rd122, %rd120, %rd121;
	ld.global.u32 	%r123, [%rd122];
	add.s32 	%r124, %r123, %r122;
	ld.global.u32 	%r125, [%rd122+4];
	add.s32 	%r19, %r125, -2;
	ld.global.u64 	%rd123, [%rd9];
	cvta.to.global.u64 	%rd124, %rd123;
	add.s64 	%rd125, %rd124, %rd121;
	ld.global.u32 	%r126, [%rd125];
	add.s32 	%r20, %r126, -2;
	max.s32 	%r127, %r124, %r19;
	max.s32 	%r128, %r20, %r127;
	max.s32 	%r21, %r128, 0;
	setp.ne.s32 	%p24, %r21, %r124;
	@%p24 bra 	$L__BB0_20;
	selp.b16 	%rs46, 1, 2, %p23;
	bra.uni 	$L__BB0_22;
$L__BB0_20:
	setp.eq.s32 	%p25, %r21, %r19;
	mov.b16 	%rs46, 3;
	@%p25 bra 	$L__BB0_22;
	setp.eq.s32 	%p26, %r21, %r20;
	selp.b16 	%rs46, 4, 0, %p26;
$L__BB0_22:
	mul.wide.u32 	%rd127, %r165, 8;
	add.s64 	%rd128, %rd3, %rd127;
	ld.global.u64 	%rd129, [%rd128];
	cvta.to.global.u64 	%rd130, %rd129;
	add.s64 	%rd131, %rd130, %rd117;
	st.global.u8 	[%rd131+1], %rs46;
	ld.global.u64 	%rd132, [%rd9];
	cvta.to.global.u64 	%rd133, %rd132;
	add.s64 	%rd135, %rd133, %rd121;
	st.global.u32 	[%rd135+4], %r21;
	setp.le.s32 	%p28, %r21, %r170;
	@%p28 bra 	$L__BB0_32;
	st.shared.u32 	[_ZZ6sw_GPUPPcS0_PPPiPS0_S1_S0_P10max_supp_sE7max_tmp+4], %r21;
	st.shared.u32 	[_ZZ6sw_GPUPPcS0_PPPiPS0_S1_S0_P10max_supp_sE7max_tmp+16], %r165;
	st.shared.u32 	[_ZZ6sw_GPUPPcS0_PPPiPS0_S1_S0_P10max_supp_sE7max_tmp+28], %r169;
	mov.u32 	%r170, %r21;
	bra.uni 	$L__BB0_32;
$L__BB0_24:
	setp.ne.s32 	%p13, %r2, 1;
	@%p13 bra 	$L__BB0_32;
	cvt.u64.u32 	%rd85, %r165;
	ld.global.u64 	%rd86, [%rd6];
	cvta.to.global.u64 	%rd87, %rd86;
	ld.global.u64 	%rd88, [%rd7];
	cvta.to.global.u64 	%rd89, %rd88;
	cvt.u64.u32 	%rd90, %r17;
	add.s64 	%rd91, %rd87, %rd90;
	ld.global.u8 	%rs11, [%rd91];
	add.s64 	%rd92, %rd89, %rd85;
	ld.global.u8 	%rs12, [%rd92+-1];
	setp.eq.s16 	%p14, %rs11, %rs12;
	selp.b32 	%r115, 1, -1, %p14;
	mul.wide.u32 	%rd93, %r17, 8;
	add.s64 	%rd10, %rd2, %rd93;
	ld.global.u64 	%rd94, [%rd10];
	cvta.to.global.u64 	%rd95, %rd94;
	mul.wide.u32 	%rd96, %r165, 4;
	add.s64 	%rd97, %rd95, %rd96;
	ld.global.u32 	%r116, [%rd97+-4];
	add.s32 	%r117, %r116, %r115;
	ld.global.u32 	%r118, [%rd97];
	add.s32 	%r22, %r118, -2;
	ld.global.u64 	%rd98, [%rd10+8];
	cvta.to.global.u64 	%rd99, %rd98;
	add.s64 	%rd100, %rd99, %rd96;
	ld.global.u32 	%r119, [%rd100+-4];
	add.s32 	%r23, %r119, -2;
	max.s32 	%r120, %r117, %r22;
	max.s32 	%r121, %r23, %r120;
	max.s32 	%r24, %r121, 0;
	setp.ne.s32 	%p15, %r24, %r117;
	@%p15 bra 	$L__BB0_27;
	selp.b16 	%rs47, 1, 2, %p14;
	bra.uni 	$L__BB0_29;
$L__BB0_27:
	setp.eq.s32 	%p16, %r24, %r22;
	mov.b16 	%rs47, 3;
	@%p16 bra 	$L__BB0_29;
	setp.eq.s32 	%p17, %r24, %r23;
	selp.b16 	%rs47, 4, 0, %p17;
$L__BB0_29:
	mul.wide.u32 	%rd102, %r17, 8;
	add.s64 	%rd103, %rd3, %rd102;
	ld.global.u64 	%rd104, [%rd103+8];
	cvta.to.global.u64 	%rd105, %rd104;
	add.s64 	%rd106, %rd105, %rd85;
	st.global.u8 	[%rd106], %rs47;
	ld.global.u64 	%rd107, [%rd10+8];
	cvta.to.global.u64 	%rd108, %rd107;
	mul.wide.u32 	%rd109, %r165, 4;
	add.s64 	%rd110, %rd108, %rd109;
	st.global.u32 	[%rd110], %r24;
	setp.gt.s32 	%p19, %r24, %r172;
	@%p19 bra 	$L__BB0_31;
	setp.ne.s32 	%p20, %r24, %r172;
	setp.ge.s32 	%p21, %r169, %r171;
	or.pred  	%p22, %p20, %p21;
	@%p22 bra 	$L__BB0_32;
$L__BB0_31:
	st.shared.u32 	[_ZZ6sw_GPUPPcS0_PPPiPS0_S1_S0_P10max_supp_sE7max_tmp+8], %r24;
	st.shared.u32 	[_ZZ6sw_GPUPPcS0_PPPiPS0_S1_S0_P10max_supp_sE7max_tmp+20], %r169;
	st.shared.u32 	[_ZZ6sw_GPUPPcS0_PPPiPS0_S1_S0_P10max_supp_sE7max_tmp+32], %r165;
	mov.u32 	%r171, %r169;
	mov.u32 	%r172, %r24;
$L__BB0_32:
	setp.ne.s32 	%p29, %r169, 511;
	@%p29 bra 	$L__BB0_17;
$L__BB0_33:
	add.s32 	%r165, %r165, 1;
	setp.ne.s32 	%p30, %r165, 512;
	@%p30 bra 	$L__BB0_8;
	setp.ne.s32 	%p31, %r2, 0;
	@%p31 bra 	$L__BB0_111;
	ld.shared.u32 	%r130, [_ZZ6sw_GPUPPcS0_PPPiPS0_S1_S0_P10max_supp_sE7max_tmp];
	ld.shared.u32 	%r29, [_ZZ6sw_GPUPPcS0_PPPiPS0_S1_S0_P10max_supp_sE7max_tmp+4];
	max.s32 	%r131, %r130, %r29;
	ld.shared.u32 	%r30, [_ZZ6sw_GPUPPcS0_PPPiPS0_S1_S0_P10max_supp_sE7max_tmp+8];
	max.s32 	%r132, %r131, %r30;
	max.s32 	%r31, %r132, -2;
	setp.ne.s32 	%p32, %r130, %r31;
	mov.b32 	%r174, 0;
	@%p32 bra 	$L__BB0_37;
	mov.b32 	%r134, 0;
	st.local.u32 	[%rd1], %r134;
	mov.b32 	%r174, 1;
$L__BB0_37:
	setp.ne.s32 	%p33, %r29, %r31;
	@%p33 bra 	$L__BB0_39;
	mul.wide.u32 	%rd136, %r174, 4;
	add.s64 	%rd137, %rd1, %rd136;
	mov.b32 	%r135, 1;
	st.local.u32 	[%rd137], %r135;
	add.s32 	%r174, %r174, 1;
$L__BB0_39:
	setp.ne.s32 	%p34, %r30, %r31;
	@%p34 bra 	$L__BB0_41;
	mul.wide.u32 	%rd138, %r174, 4;
	add.s64 	%rd139, %rd1, %rd138;
	mov.b32 	%r136, 2;
	st.local.u32 	[%rd139], %r136;
	add.s32 	%r174, %r174, 1;
$L__BB0_41:
	setp.eq.s32 	%p35, %r174, 0;
	mov.b32 	%r195, -1;
	mov.u32 	%r196, %r195;
	@%p35 bra 	$L__BB0_45;
	ld.local.u32 	%r138, [%rd1];
	shl.b32 	%r139, %r138, 2;
	mov.u32 	%r140, _ZZ6sw_GPUPPcS0_PPPiPS0_S1_S0_P10max_supp_sE7max_tmp;
	add.s32 	%r141, %r140, %r139;
	ld.shared.u32 	%r142, [%r141+12];
	shl.b32 	%r143, %r142, 9;
	ld.shared.u32 	%r144, [%r141+24];
	add.s32 	%r37, %r143, %r144;
	setp.eq.s32 	%p36, %r37, 2147483647;
	selp.b32 	%r195, -1, %r142, %p36;
	selp.b32 	%r196, -1, %r144, %p36;
	setp.eq.s32 	%p37, %r174, 1;
	@%p37 bra 	$L__BB0_45;
	ld.local.u32 	%r145, [%rd1+4];
	shl.b32 	%r146, %r145, 2;
	add.s32 	%r148, %r140, %r146;
	ld.shared.u32 	%r149, [%r148+12];
	shl.b32 	%r150, %r149, 9;
	ld.shared.u32 	%r151, [%r148+24];
	add.s32 	%r152, %r150, %r151;
	setp.lt.s32 	%p38, %r152, %r37;
	selp.b32 	%r195, %r149, %r195, %p38;
	selp.b32 	%r196, %r151, %r196, %p38;
	min.s32 	%r42, %r152, %r37;
	setp.eq.s32 	%p39, %r174, 2;
	@%p39 bra 	$L__BB0_45;
	ld.local.u32 	%r153, [%rd1+8];
	shl.b32 	%r154, %r153, 2;
	add.s32 	%r156, %r140, %r154;
	ld.shared.u32 	%r157, [%r156+12];
	shl.b32 	%r158, %r157, 9;
	ld.shared.u32 	%r159, [%r156+24];
	add.s32 	%r160, %r158, %r159;
	setp.lt.s32 	%p40, %r160, %r42;
	selp.b32 	%r195, %r157, %r195, %p40;
	selp.b32 	%r196, %r159, %r196, %p40;
$L__BB0_45:
	ld.param.u64 	%rd203, [_Z6sw_GPUPPcS0_PPPiPS0_S1_S0_P10max_supp_s_param_5];
	ld.param.u64 	%rd202, [_Z6sw_GPUPPcS0_PPPiPS0_S1_S0_P10max_supp_s_param_4];
	mul.wide.s32 	%rd140, %r195, 8;
	add.s64 	%rd141, %rd2, %rd140;
	ld.global.u64 	%rd142, [%rd141];
	cvta.to.global.u64 	%rd143, %rd142;
	mul.wide.s32 	%rd144, %r196, 4;
	add.s64 	%rd145, %rd143, %rd144;
	ld.global.u32 	%r162, [%rd145];
	cvta.to.global.u64 	%rd146, %rd202;
	mul.wide.u32 	%rd147, %r1, 4;
	add.s64 	%rd148, %rd146, %rd147;
	st.global.u32 	[%rd148], %r162;
	cvta.to.global.u64 	%rd149, %rd203;
	mul.wide.u32 	%rd150, %r1, 8;
	add.s64 	%rd151, %rd149, %rd150;
	ld.global.u64 	%rd152, [%rd151];
	cvta.to.global.u64 	%rd11, %rd152;
	mov.b32 	%r178, 0;
$L__BB0_46:
	mul.wide.s32 	%rd153, %r195, 8;
	add.s64 	%rd154, %rd3, %rd153;
	ld.global.u64 	%rd155, [%rd154];
	cvta.to.global.u64 	%rd156, %rd155;
	cvt.s64.s32 	%rd157, %r196;
	add.s64 	%rd158, %rd156, %rd157;
	ld.global.u8 	%rs29, [%rd158];
	setp.gt.s16 	%p41, %rs29, 2;
	@%p41 bra 	$L__BB0_49;
	add.s16 	%rs30, %rs29, -1;
	setp.lt.u16 	%p44, %rs30, 2;
	@%p44 bra 	$L__BB0_52;
	setp.eq.s16 	%p45, %rs29, 0;
	@%p45 bra 	$L__BB0_111;
	bra.uni 	$L__BB0_54;
$L__BB0_49:
	setp.eq.s16 	%p42, %rs29, 3;
	@%p42 bra 	$L__BB0_53;
	setp.eq.s16 	%p43, %rs29, 4;
	@%p43 bra 	$L__BB0_51;
	bra.uni 	$L__BB0_54;
$L__BB0_51:
	add.s32 	%r196, %r196, -1;
	bra.uni 	$L__BB0_54;
$L__BB0_52:
	add.s32 	%r195, %r195, -1;
	add.s32 	%r196, %r196, -1;
	bra.uni 	$L__BB0_54;
$L__BB0_53:
	add.s32 	%r195, %r195, -1;
$L__BB0_54:
	cvt.u64.u32 	%rd159, %r178;
	add.s64 	%rd12, %rd11, %rd159;
	st.global.u8 	[%rd12], %rs29;
	mul.wide.s32 	%rd160, %r195, 8;
	add.s64 	%rd161, %rd3, %rd160;
	ld.global.u64 	%rd162, [%rd161];
	cvta.to.global.u64 	%rd163, %rd162;
	cvt.s64.s32 	%rd164, %r196;
	add.s64 	%rd165, %rd163, %rd164;
	ld.global.u8 	%rs31, [%rd165];
	setp.gt.s16 	%p46, %rs31, 2;
	@%p46 bra 	$L__BB0_57;
	add.s16 	%rs32, %rs31, -1;
	setp.lt.u16 	%p49, %rs32, 2;
	@%p49 bra 	$L__BB0_61;
	setp.eq.s16 	%p50, %rs31, 0;
	@%p50 bra 	$L__BB0_111;
	bra.uni 	$L__BB0_62;
$L__BB0_57:
	setp.eq.s16 	%p47, %rs31, 3;
	@%p47 bra 	$L__BB0_60;
	setp.ne.s16 	%p48, %rs31, 4;
	@%p48 bra 	$L__BB0_62;
	add.s32 	%r196, %r196, -1;
	bra.uni 	$L__BB0_62;
$L__BB0_60:
	add.s32 	%r195, %r195, -1;
	bra.uni 	$L__BB0_62;
$L__BB0_61:
	add.s32 	%r195, %r195, -1;
	add.s32 	%r196, %r196, -1;
$L__BB0_62:
	st.global.u8 	[%rd12+1], %rs31;
	mul.wide.s32 	%rd166, %r195, 8;
	add.s64 	%rd167, %rd3, %rd166;
	ld.global.u64 	%rd168, [%rd167];
	cvta.to.global.u64 	%rd169, %rd168;
	cvt.s64.s32 	%rd170, %r196;
	add.s64 	%rd171, %rd169, %rd170;
	ld.global.u8 	%rs33, [%rd171];
	setp.gt.s16 	%p51, %rs33, 2;
	@%p51 bra 	$L__BB0_65;
	add.s16 	%rs34, %rs33, -1;
	setp.lt.u16 	%p54, %rs34, 2;
	@%p54 bra 	$L__BB0_69;
	setp.eq.s16 	%p55, %rs33, 0;
	@%p55 bra 	$L__BB0_111;
	bra.uni 	$L__BB0_70;
$L__BB0_65:
	setp.eq.s16 	%p52, %rs33, 3;
	@%p52 bra 	$L__BB0_68;
	setp.ne.s16 	%p53, %rs33, 4;
	@%p53 bra 	$L__BB0_70;
	add.s32 	%r196, %r196, -1;
	bra.uni 	$L__BB0_70;
$L__BB0_68:
	add.s32 	%r195, %r195, -1;
	bra.uni 	$L__BB0_70;
$L__BB0_69:
	add.s32 	%r195, %r195, -1;
	add.s32 	%r196, %r196, -1;
$L__BB0_70:
	st.global.u8 	[%rd12+2], %rs33;
	mul.wide.s32 	%rd172, %r195, 8;
	add.s64 	%rd173, %rd3, %rd172;
	ld.global.u64 	%rd174, [%rd173];
	cvta.to.global.u64 	%rd175, %rd174;
	cvt.s64.s32 	%rd176, %r196;
	add.s64 	%rd177, %rd175, %rd176;
	ld.global.u8 	%rs35, [%rd177];
	setp.gt.s16 	%p56, %rs35, 2;
	@%p56 bra 	$L__BB0_73;
	add.s16 	%rs36, %rs35, -1;
	setp.lt.u16 	%p59, %rs36, 2;
	@%p59 bra 	$L__BB0_77;
	setp.eq.s16 	%p60, %rs35, 0;
	@%p60 bra 	$L__BB0_111;
	bra.uni 	$L__BB0_78;
$L__BB0_73:
	setp.eq.s16 	%p57, %rs35, 3;
	@%p57 bra 	$L__BB0_76;
	setp.ne.s16 	%p58, %rs35, 4;
	@%p58 bra 	$L__BB0_78;
	add.s32 	%r196, %r196, -1;
	bra.uni 	$L__BB0_78;
$L__BB0_76:
	add.s32 	%r195, %r195, -1;
	bra.uni 	$L__BB0_78;
$L__BB0_77:
	add.s32 	%r195, %r195, -1;
	add.s32 	%r196, %r196, -1;
$L__BB0_78:
	st.global.u8 	[%rd12+3], %rs35;
	mul.wide.s32 	%rd178, %r195, 8;
	add.s64 	%rd179, %rd3, %rd178;
	ld.global.u64 	%rd180, [%rd179];
	cvta.to.global.u64 	%rd181, %rd180;
	cvt.s64.s32 	%rd182, %r196;
	add.s64 	%rd183, %rd181, %rd182;
	ld.global.u8 	%rs37, [%rd183];
	setp.gt.s16 	%p61, %rs37, 2;
	@%p61 bra 	$L__BB0_81;
	add.s16 	%rs38, %rs37, -1;
	setp.lt.u16 	%p64, %rs38, 2;
	@%p64 bra 	$L__BB0_85;
	setp.eq.s16 	%p65, %rs37, 0;
	@%p65 bra 	$L__BB0_111;
	bra.uni 	$L__BB0_86;
$L__BB0_81:
	setp.eq.s16 	%p62, %rs37, 3;
	@%p62 bra 	$L__BB0_84;
	setp.ne.s16 	%p63, %rs37, 4;
	@%p63 bra 	$L__BB0_86;
	add.s32 	%r196, %r196, -1;
	bra.uni 	$L__BB0_86;
$L__BB0_84:
	add.s32 	%r195, %r195, -1;
	bra.uni 	$L__BB0_86;
$L__BB0_85:
	add.s32 	%r195, %r195, -1;
	add.s32 	%r196, %r196, -1;
$L__BB0_86:
	st.global.u8 	[%rd12+4], %rs37;
	mul.wide.s32 	%rd184, %r195, 8;
	add.s64 	%rd185, %rd3, %rd184;
	ld.global.u64 	%rd186, [%rd185];
	cvta.to.global.u64 	%rd187, %rd186;
	cvt.s64.s32 	%rd188, %r196;
	add.s64 	%rd189, %rd187, %rd188;
	ld.global.u8 	%rs39, [%rd189];
	setp.gt.s16 	%p66, %rs39, 2;
	@%p66 bra 	$L__BB0_89;
	add.s16 	%rs40, %rs39, -1;
	setp.lt.u16 	%p69, %rs40, 2;
	@%p69 bra 	$L__BB0_93;
	setp.eq.s16 	%p70, %rs39, 0;
	@%p70 bra 	$L__BB0_111;
	bra.uni 	$L__BB0_94;
$L__BB0_89:
	setp.eq.s16 	%p67, %rs39, 3;
	@%p67 bra 	$L__BB0_92;
	setp.ne.s16 	%p68, %rs39, 4;
	@%p68 bra 	$L__BB0_94;
	add.s32 	%r196, %r196, -1;
	bra.uni 	$L__BB0_94;
$L__BB0_92:
	add.s32 	%r195, %r195, -1;
	bra.uni 	$L__BB0_94;
$L__BB0_93:
	add.s32 	%r195, %r195, -1;
	add.s32 	%r196, %r196, -1;
$L__BB0_94:
	st.global.u8 	[%rd12+5], %rs39;
	mul.wide.s32 	%rd190, %r195, 8;
	add.s64 	%rd191, %rd3, %rd190;
	ld.global.u64 	%rd192, [%rd191];
	cvta.to.global.u64 	%rd193, %rd192;
	cvt.s64.s32 	%rd194, %r196;
	add.s64 	%rd195, %rd193, %rd194;
	ld.global.u8 	%rs41, [%rd195];
	setp.gt.s16 	%p71, %rs41, 2;
	@%p71 bra 	$L__BB0_97;
	add.s16 	%rs42, %rs41, -1;
	setp.lt.u16 	%p74, %rs42, 2;
	@%p74 bra 	$L__BB0_101;
	setp.eq.s16 	%p75, %rs41, 0;
	@%p75 bra 	$L__BB0_111;
	bra.uni 	$L__BB0_102;
$L__BB0_97:
	setp.eq.s16 	%p72, %rs41, 3;
	@%p72 bra 	$L__BB0_100;
	setp.ne.s16 	%p73, %rs41, 4;
	@%p73 bra 	$L__BB0_102;
	add.s32 	%r196, %r196, -1;
	bra.uni 	$L__BB0_102;
$L__BB0_100:
	add.s32 	%r195, %r195, -1;
	bra.uni 	$L__BB0_102;
$L__BB0_101:
	add.s32 	%r195, %r195, -1;
	add.s32 	%r196, %r196, -1;
$L__BB0_102:
	st.global.u8 	[%rd12+6], %rs41;
	mul.wide.s32 	%rd196, %r195, 8;
	add.s64 	%rd197, %rd3, %rd196;
	ld.global.u64 	%rd198, [%rd197];
	cvta.to.global.u64 	%rd199, %rd198;
	cvt.s64.s32 	%rd200, %r196;
	add.s64 	%rd201, %rd199, %rd200;
	ld.global.u8 	%rs43, [%rd201];
	setp.gt.s16 	%p76, %rs43, 2;
	@%p76 bra 	$L__BB0_105;
	add.s16 	%rs44, %rs43, -1;
	setp.lt.u16 	%p79, %rs44, 2;
	@%p79 bra 	$L__BB0_109;
	setp.eq.s16 	%p80, %rs43, 0;
	@%p80 bra 	$L__BB0_111;
	bra.uni 	$L__BB0_110;
$L__BB0_105:
	setp.eq.s16 	%p77, %rs43, 3;
	@%p77 bra 	$L__BB0_108;
	setp.ne.s16 	%p78, %rs43, 4;
	@%p78 bra 	$L__BB0_110;
	add.s32 	%r196, %r196, -1;
	bra.uni 	$L__BB0_110;
$L__BB0_108:
	add.s32 	%r195, %r195, -1;
	bra.uni 	$L__BB0_110;
$L__BB0_109:
	add.s32 	%r195, %r195, -1;
	add.s32 	%r196, %r196, -1;
$L__BB0_110:
	st.global.u8 	[%rd12+7], %rs43;
	add.s32 	%r178, %r178, 8;
	setp.ne.s32 	%p81, %r178, 1024;
	@%p81 bra 	$L__BB0_46;
$L__BB0_111:
	ret;

}


// ===== COMPILED SASS (sm_100) =====

	.target	sm_100

	.elftype	@"ET_EXEC"


//--------------------- .note.nv.tkinfo           --------------------------
	.section	.note.nv.tkinfo,"",@"SHT_NOTE"
	.sectionflags	@"SHF_NOTE_NV_TKINFO"
	.tkinfo
        /*0018*/ 	.word	0x00000002
        /*0030*/ 	.string	""
        /*0030*/ 	.string	"ptxas"
        /*0030*/ 	.string	"Cuda compilation tools, release 13.0, V13.0.88"
        /*0030*/ 	.string	"Build cuda_13.0.r13.0/compiler.36424714_0"
        /*0030*/ 	.string	"-arch sm_100 -m 64 "



//--------------------- .note.nv.cuinfo           --------------------------
	.section	.note.nv.cuinfo,"",@"SHT_NOTE"
	.sectionflags	@"SHF_NOTE_NV_CUINFO"
        /*0018*/ 	.short	0x0002
        /*001a*/ 	.short	0x0064
        /*001c*/ 	.short	0x0082
	.zero		2


//--------------------- .nv.info                  --------------------------
	.section	.nv.info,"",@"SHT_CUDA_INFO"
	.align	4


	//----- nvinfo : EIATTR_REGCOUNT
	.align		4
        /*0000*/ 	.byte	0x04, 0x2f
        /*0002*/ 	.short	(.L_1 - .L_0)
	.align		4
.L_0:
        /*0004*/ 	.word	index@(_Z6sw_GPUPPcS0_PPPiPS0_S1_S0_P10max_supp_s)
        /*0008*/ 	.word	0x00000020


	//----- nvinfo : EIATTR_FRAME_SIZE
	.align		4
.L_1:
        /*000c*/ 	.byte	0x04, 0x11
        /*000e*/ 	.short	(.L_3 - .L_2)
	.align		4
.L_2:
        /*0010*/ 	.word	index@(_Z6sw_GPUPPcS0_PPPiPS0_S1_S0_P10max_supp_s)
        /*0014*/ 	.word	0x00000000


	//----- nvinfo : EIATTR_MIN_STACK_SIZE
	.align		4
.L_3:
        /*0018*/ 	.byte	0x04, 0x12
        /*001a*/ 	.short	(.L_5 - .L_4)
	.align		4
.L_4:
        /*001c*/ 	.word	index@(_Z6sw_GPUPPcS0_PPPiPS0_S1_S0_P10max_supp_s)
        /*0020*/ 	.word	0x00000000
.L_5:


//--------------------- .nv.compat                --------------------------
	.section	.nv.compat,"",@"SHT_CUDA_COMPAT_INFO"
	.align	4
        /*0000*/ 	.byte	0x02, 0x09, 0x00, 0x00, 0x02, 0x02, 0x01, 0x00, 0x02, 0x05, 0x05, 0x00, 0x03, 0x07, 0x01, 0x01
        /*0010*/ 	.byte	0x02, 0x03, 0x00, 0x00, 0x02, 0x06, 0x01, 0x00, 0x04, 0x0b, 0x08, 0x00, 0x09, 0x00, 0x00, 0x00
        /*0020*/ 	.byte	0x00, 0x00, 0x00, 0x00


//--------------------- .nv.info._Z6sw_GPUPPcS0_PPPiPS0_S1_S0_P10max_supp_s --------------------------
	.section	.nv.info._Z6sw_GPUPPcS0_PPPiPS0_S1_S0_P10max_supp_s,"",@"SHT_CUDA_INFO"
	.sectionflags	@""
	.align	4


	//----- nvinfo : EIATTR_CUDA_API_VERSION
	.align		4
        /*0000*/ 	.byte	0x04, 0x37
        /*0002*/ 	.short	(.L_7 - .L_6)
.L_6:
        /*0004*/ 	.word	0x00000082


	//----- nvinfo : EIATTR_KPARAM_INFO
	.align		4
.L_7:
        /*0008*/ 	.byte	0x04, 0x17
        /*000a*/ 	.short	(.L_9 - .L_8)
.L_8:
        /*000c*/ 	.word	0x00000000
        /*0010*/ 	.short	0x0006
        /*0012*/ 	.short	0x0030
        /*0014*/ 	.byte	0x00, 0xf5, 0x21, 0x00


	//----- nvinfo : EIATTR_KPARAM_INFO
	.align		4
.L_9:
        /*0018*/ 	.byte	0x04, 0x17
        /*001a*/ 	.short	(.L_11 - .L_10)
.L_10:
        /*001c*/ 	.word	0x00000000
        /*0020*/ 	.short	0x0005
        /*0022*/ 	.short	0x0028
        /*0024*/ 	.byte	0x00, 0xf5, 0x21, 0x00


	//----- nvinfo : EIATTR_KPARAM_INFO
	.align		4
.L_11:
        /*0028*/ 	.byte	0x04, 0x17
        /*002a*/ 	.short	(.L_13 - .L_12)
.L_12:
        /*002c*/ 	.word	0x00000000
        /*0030*/ 	.short	0x0004
        /*0032*/ 	.short	0x0020
        /*0034*/ 	.byte	0x00, 0xf5, 0x21, 0x00


	//----- nvinfo : EIATTR_KPARAM_INFO
	.align		4
.L_13:
        /*0038*/ 	.byte	0x04, 0x17
        /*003a*/ 	.short	(.L_15 - .L_14)
.L_14:
        /*003c*/ 	.word	0x00000000
        /*0040*/ 	.short	0x0003
        /*0042*/ 	.short	0x0018
        /*0044*/ 	.byte	0x00, 0xf5, 0x21, 0x00


	//----- nvinfo : EIATTR_KPARAM_INFO
	.align		4
.L_15:
        /*0048*/ 	.byte	0x04, 0x17
        /*004a*/ 	.short	(.L_17 - .L_16)
.L_16:
        /*004c*/ 	.word	0x00000000
        /*0050*/ 	.short	0x0002
        /*0052*/ 	.short	0x0010
        /*0054*/ 	.byte	0x00, 0xf5, 0x21, 0x00


	//----- nvinfo : EIATTR_KPARAM_INFO
	.align		4
.L_17:
        /*0058*/ 	.byte	0x04, 0x17
        /*005a*/ 	.short	(.L_19 - .L_18)
.L_18:
        /*005c*/ 	.word	0x00000000
        /*0060*/ 	.short	0x0001
        /*0062*/ 	.short	0x0008
        /*0064*/ 	.byte	0x00, 0xf5, 0x21, 0x00


	//----- nvinfo : EIATTR_KPARAM_INFO
	.align		4
.L_19:
        /*0068*/ 	.byte	0x04, 0x17
        /*006a*/ 	.short	(.L_21 - .L_20)
.L_20:
        /*006c*/ 	.word	0x00000000
        /*0070*/ 	.short	0x0000
        /*0072*/ 	.short	0x0000
        /*0074*/ 	.byte	0x00, 0xf5, 0x21, 0x00


	//----- nvinfo : EIATTR_SPARSE_MMA_MASK
	.align		4
.L_21:
        /*0078*/ 	.byte	0x03, 0x50
        /*007a*/ 	.short	0x0000


	//----- nvinfo : EIATTR_MAXREG_COUNT
	.align		4
        /*007c*/ 	.byte	0x03, 0x1b
        /*007e*/ 	.short	0x00ff


	//----- nvinfo : EIATTR_NUM_BARRIERS
	.align		4
        /*0080*/ 	.byte	0x02, 0x4c
        /*0082*/ 	.byte	0x01
	.zero		1


	//----- nvinfo : EIATTR_MERCURY_ISA_VERSION
	.align		4
        /*0084*/ 	.byte	0x03, 0x5f
        /*0086*/ 	.short	0x0101


	//----- nvinfo : EIATTR_UNUSED_LOAD_BYTE_OFFSET
	.align		4
        /*0088*/ 	.byte	0x04, 0x44
        /*008a*/ 	.short	(.L_23 - .L_22)


	//   ....[0]....
.L_22:
        /*008c*/ 	.word	0x00001cc0
        /*0090*/ 	.word	0x00000fff


	//----- nvinfo : EIATTR_VRC_CTA_INIT_COUNT
	.align		4
.L_23:
        /*0094*/ 	.byte	0x02, 0x4a
	.zero		1
	.zero		1


	//----- nvinfo : EIATTR_EXIT_INSTR_OFFSETS
	.align		4
        /*0098*/ 	.byte	0x04, 0x1c
        /*009a*/ 	.short	(.L_25 - .L_24)


	//   ....[0]....
.L_24:
        /*009c*/ 	.word	0x00001c80


	//   ....[1]....
        /*00a0*/ 	.word	0x000021b0


	//   ....[2]....
        /*00a4*/ 	.word	0x00002360


	//   ....[3]....
        /*00a8*/ 	.word	0x000024f0


	//   ....[4]....
        /*00ac*/ 	.word	0x00002680


	//   ....[5]....
        /*00b0*/ 	.word	0x00002810


	//   ....[6]....
        /*00b4*/ 	.word	0x000029a0


	//   ....[7]....
        /*00b8*/ 	.word	0x00002b30


	//   ....[8]....
        /*00bc*/ 	.word	0x00002cc0


	//   ....[9]....
        /*00c0*/ 	.word	0x00002dc0


	//----- nvinfo : EIATTR_CRS_STACK_SIZE
	.align		4
.L_25:
        /*00c4*/ 	.byte	0x04, 0x1e
        /*00c6*/ 	.short	(.L_27 - .L_26)
.L_26:
        /*00c8*/ 	.word	0x00000000


	//----- nvinfo : EIATTR_CBANK_PARAM_SIZE
	.align		4
.L_27:
        /*00cc*/ 	.byte	0x03, 0x19
        /*00ce*/ 	.short	0x0038


	//----- nvinfo : EIATTR_PARAM_CBANK
	.align		4
        /*00d0*/ 	.byte	0x04, 0x0a
        /*00d2*/ 	.short	(.L_29 - .L_28)
	.align		4
.L_28:
        /*00d4*/ 	.word	index@(.nv.constant0._Z6sw_GPUPPcS0_PPPiPS0_S1_S0_P10max_supp_s)
        /*00d8*/ 	.short	0x0380
        /*00da*/ 	.short	0x0038


	//----- nvinfo : EIATTR_SW_WAR
	.align		4
.L_29:
        /*00dc*/ 	.byte	0x04, 0x36
        /*00de*/ 	.short	(.L_31 - .L_30)
.L_30:
        /*00e0*/ 	.word	0x00000008
.L_31:


//--------------------- .nv.callgraph             --------------------------
	.section	.nv.callgraph,"",@"SHT_CUDA_CALLGRAPH"
	.align	4
	.sectionentsize	8
	.align		4
        /*0000*/ 	.word	0x00000000
	.align		4
        /*0004*/ 	.word	0xffffffff
	.align		4
        /*0008*/ 	.word	0x00000000
	.align		4
        /*000c*/ 	.word	0xfffffffe
	.align		4
        /*0010*/ 	.word	0x00000000
	.align		4
        /*0014*/ 	.word	0xfffffffd
	.align		4
        /*0018*/ 	.word	0x00000000
	.align		4
        /*001c*/ 	.word	0xfffffffc


//--------------------- .text._Z6sw_GPUPPcS0_PPPiPS0_S1_S0_P10max_supp_s --------------------------
	.section	.text._Z6sw_GPUPPcS0_PPPiPS0_S1_S0_P10max_supp_s,"ax",@progbits
	.align	128
        .global         _Z6sw_GPUPPcS0_PPPiPS0_S1_S0_P10max_supp_s
        .type           _Z6sw_GPUPPcS0_PPPiPS0_S1_S0_P10max_supp_s,@function
        .size           _Z6sw_GPUPPcS0_PPPiPS0_S1_S0_P10max_supp_s,(.L_x_52 - _Z6sw_GPUPPcS0_PPPiPS0_S1_S0_P10max_supp_s)
        .other          _Z6sw_GPUPPcS0_PPPiPS0_S1_S0_P10max_supp_s,@"STO_CUDA_ENTRY STV_DEFAULT"
_Z6sw_GPUPPcS0_PPPiPS0_S1_S0_P10max_supp_s:
.text._Z6sw_GPUPPcS0_PPPiPS0_S1_S0_P10max_supp_s:
[----:B------:R-:W-:Y:S01]  /*0000*/  LDC R1, c[0x0][0x37c] ;  /* 0x0000df00ff017b82 */ /* 0x000fe20000000800 */
[----:B------:R-:W0:Y:S07]  /*0010*/  S2R R0, SR_CTAID.X ;  /* 0x0000000000007919 */ /* 0x000e2e0000002500 */
[----:B------:R-:W0:Y:S01]  /*0020*/  LDC.64 R8, c[0x0][0x390] ;  /* 0x0000e400ff087b82 */ /* 0x000e220000000a00 */
[----:B------:R-:W1:Y:S07]  /*0030*/  LDCU.64 UR6, c[0x0][0x358] ;  /* 0x00006b00ff0677ac */ /* 0x000e6e0008000a00 */
[----:B------:R-:W2:Y:S01]  /*0040*/  LDC.64 R10, c[0x0][0x398] ;  /* 0x0000e600ff0a7b82 */ /* 0x000ea20000000a00 */
[----:B0-----:R-:W-:-:S04]  /*0050*/  IMAD.WIDE.U32 R8, R0, 0x8, R8 ;  /* 0x0000000800087825 */ /* 0x001fc800078e0008 */
[----:B--2---:R-:W-:Y:S02]  /*0060*/  IMAD.WIDE.U32 R10, R0, 0x8, R10 ;  /* 0x00000008000a7825 */ /* 0x004fe400078e000a */
[----:B-1----:R-:W5:Y:S04]  /*0070*/  LDG.E.64 R8, desc[UR6][R8.64] ;  /* 0x0000000608087981 */ /* 0x002f68000c1e1b00 */
[----:B------:R-:W5:Y:S01]  /*0080*/  LDG.E.64 R10, desc[UR6][R10.64] ;  /* 0x000000060a0a7981 */ /* 0x000f62000c1e1b00 */
[----:B------:R-:W-:Y:S01]  /*0090*/  BSSY.RECONVERGENT B0, `(.L_x_0) ;  /* 0x0000108000007945 */ /* 0x000fe20003800200 */
[----:B------:R-:W0:Y:S02]  /*00a0*/  S2R R2, SR_TID.X ;  /* 0x0000000000027919 */ /* 0x000e240000002100 */
[----:B0-----:R-:W-:-:S13]  /*00b0*/  ISETP.NE.AND P0, PT, R2, RZ, PT ;  /* 0x000000ff0200720c */ /* 0x001fda0003f05270 */
[----:B------:R-:W-:Y:S05]  /*00c0*/  @P0 BRA `(.L_x_1) ;  /* 0x0000001000100947 */ /* 0x000fea0003800000 */
[----:B------:R-:W0:Y:S01]  /*00d0*/  S2UR UR5, SR_CgaCtaId ;  /* 0x00000000000579c3 */ /* 0x000e220000008800 */
[----:B------:R-:W-:Y:S01]  /*00e0*/  UMOV UR4, 0x400 ;  /* 0x0000040000047882 */ /* 0x000fe20000000000 */
[----:B------:R-:W-:Y:S02]  /*00f0*/  IMAD.MOV.U32 R4, RZ, RZ, -0x2 ;  /* 0xfffffffeff047424 */ /* 0x000fe400078e00ff */
[----:B------:R-:W-:Y:S02]  /*0100*/  IMAD.MOV.U32 R5, RZ, RZ, -0x2 ;  /* 0xfffffffeff057424 */ /* 0x000fe400078e00ff */
[----:B------:R-:W-:Y:S01]  /*0110*/  IMAD.MOV.U32 R3, RZ, RZ, RZ ;  /* 0x000000ffff037224 */ /* 0x000fe200078e00ff */
[----:B0-----:R-:W-:-:S09]  /*0120*/  ULEA UR4, UR5, UR4, 0x18 ;  /* 0x0000000405047291 */ /* 0x001fd2000f8ec0ff */
[----:B------:R0:W-:Y:S04]  /*0130*/  STS.64 [UR4], R4 ;  /* 0x00000004ff007988 */ /* 0x0001e80008000a04 */
[----:B------:R0:W-:Y:S02]  /*0140*/  STS [UR4+0x8], R4 ;  /* 0x00000804ff007988 */ /* 0x0001e40008000804 */
.L_x_3:
[----:B0----5:R-:W-:-:S05]  /*0150*/  IMAD.WIDE.U32 R4, R3, 0x8, R8 ;  /* 0x0000000803047825 */ /* 0x021fca00078e0008 */
[----:B--2---:R-:W2:Y:S01]  /*0160*/  LDG.E.64 R14, desc[UR6][R4.64] ;  /* 0x00000006040e7981 */ /* 0x004ea2000c1e1b00 */
[----:B------:R-:W-:-:S03]  /*0170*/  IMAD.WIDE.U32 R6, R3, 0x8, R10 ;  /* 0x0000000803067825 */ /* 0x000fc600078e000a */
[----:B--2---:R0:W-:Y:S04]  /*0180*/  STG.E desc[UR6][R14.64], RZ ;  /* 0x000000ff0e007986 */ /* 0x0041e8000c101906 */
[----:B------:R-:W2:Y:S01]  /*0190*/  LDG.E.64 R16, desc[UR6][R6.64] ;  /* 0x0000000606107981 */ /* 0x000ea2000c1e1b00 */
[----:B------:R-:W-:Y:S01]  /*01a0*/  VIADD R3, R3, 0x1 ;  /* 0x0000000103037836 */ /* 0x000fe20000000000 */
[----:B------:R-:W-:Y:S01]  /*01b0*/  CS2R R12, SRZ ;  /* 0x00000000000c7805 */ /* 0x000fe2000001ff00 */
[----:B------:R-:W-:-:S03]  /*01c0*/  UMOV UR4, URZ ;  /* 0x000000ff00047c82 */ /* 0x000fc60008000000 */
[----:B------:R-:W-:Y:S01]  /*01d0*/  ISETP.NE.AND P0, PT, R3, 0x201, PT ;  /* 0x000002010300780c */ /* 0x000fe20003f05270 */
[----:B--2---:R0:W-:-:S12]  /*01e0*/  STG.E.U8 desc[UR6][R16.64], RZ ;  /* 0x000000ff10007986 */ /* 0x0041d8000c101106 */
.L_x_2:
[----:B0-2---:R-:W2:Y:S02]  /*01f0*/  LDG.E.64 R14, desc[UR6][R4.64] ;  /* 0x00000006040e7981 */ /* 0x005ea4000c1e1b00 */
[----:B--2---:R-:W-:-:S05]  /*0200*/  IMAD.WIDE.U32 R14, R12, 0x4, R14 ;  /* 0x000000040c0e7825 */ /* 0x004fca00078e000e */
[----:B------:R0:W-:Y:S04]  /*0210*/  STG.E desc[UR6][R14.64+0x4], RZ ;  /* 0x000004ff0e007986 */ /* 0x0001e8000c101906 */
[----:B------:R-:W2:Y:S02]  /*0220*/  LDG.E.64 R16, desc[UR6][R6.64] ;  /* 0x0000000606107981 */ /* 0x000ea4000c1e1b00 */
[----:B--2---:R-:W-:-:S04]  /*0230*/  IADD3 R20, P1, PT, R16, R13, RZ ;  /* 0x0000000d10147210 */ /* 0x004fc80007f3e0ff */
[----:B------:R-:W-:-:S05]  /*0240*/  IADD3.X R21, PT, PT, R17, UR4, RZ, P1, !PT ;  /* 0x0000000411157c10 */ /* 0x000fca0008ffe4ff */
[----:B------:R1:W-:Y:S04]  /*0250*/  STG.E.U8 desc[UR6][R20.64+0x1], RZ ;  /* 0x000001ff14007986 */ /* 0x0003e8000c101106 */
[----:B------:R-:W2:Y:S02]  /*0260*/  LDG.E.64 R16, desc[UR6][R4.64] ;  /* 0x0000000604107981 */ /* 0x000ea4000c1e1b00 */
[----:B--2---:R-:W-:-:S05]  /*0270*/  IMAD.WIDE.U32 R16, R12, 0x4, R16 ;  /* 0x000000040c107825 */ /* 0x004fca00078e0010 */
[----:B------:R2:W-:Y:S04]  /*0280*/  STG.E desc[UR6][R16.64+0x8], RZ ;  /* 0x000008ff10007986 */ /* 0x0005e8000c101906 */
[----:B------:R-:W3:Y:S02]  /*0290*/  LDG.E.64 R18, desc[UR6][R6.64] ;  /* 0x0000000606127981 */ /* 0x000ee4000c1e1b00 */
[----:B---3--:R-:W-:-:S04]  /*02a0*/  IADD3 R22, P1, PT, R18, R13, RZ ;  /* 0x0000000d12167210 */ /* 0x008fc80007f3e0ff */
[----:B------:R-:W-:-:S05]  /*02b0*/  IADD3.X R23, PT, PT, R19, UR4, RZ, P1, !PT ;  /* 0x0000000413177c10 */ /* 0x000fca0008ffe4ff */
[----:B------:R3:W-:Y:S04]  /*02c0*/  STG.E.U8 desc[UR6][R22.64+0x2], RZ ;  /* 0x000002ff16007986 */ /* 0x0007e8000c101106 */
[----:B0-----:R-:W4:Y:S02]  /*02d0*/  LDG.E.64 R14, desc[UR6][R4.64] ;  /* 0x00000006040e7981 */ /* 0x001f24000c1e1b00 */
[----:B----4-:R-:W-:-:S05]  /*02e0*/  IMAD.WIDE.U32 R14, R12, 0x4, R14 ;  /* 0x000000040c0e7825 */ /* 0x010fca00078e000e */
[----:B------:R0:W-:Y:S04]  /*02f0*/  STG.E desc[UR6][R14.64+0xc], RZ ;  /* 0x00000cff0e007986 */ /* 0x0001e8000c101906 */
[----:B------:R-:W1:Y:S02]  /*0300*/  LDG.E.64 R18, desc[UR6][R6.64] ;  /* 0x0000000606127981 */ /* 0x000e64000c1e1b00 */
[----:B-1----:R-:W-:-:S04]  /*0310*/  IADD3 R20, P1, PT, R18, R13, RZ ;  /* 0x0000000d12147210 */ /* 0x002fc80007f3e0ff */
[----:B------:R-:W-:-:S05]  /*0320*/  IADD3.X R21, PT, PT, R19, UR4, RZ, P1, !PT ;  /* 0x0000000413157c10 */ /* 0x000fca0008ffe4ff */
[----:B------:R1:W-:Y:S04]  /*0330*/  STG.E.U8 desc[UR6][R20.64+0x3], RZ ;  /* 0x000003ff14007986 */ /* 0x0003e8000c101106 */
[----:B--2---:R-:W2:Y:S01]  /*0340*/  LDG.E.64 R16, desc[UR6][R4.64] ;  /* 0x0000000604107981 */ /* 0x004ea2000c1e1b00 */
[----:B------:R-:W-:-:S04]  /*0350*/  VIADD R13, R12, 0x4 ;  /* 0x000000040c0d7836 */ /* 0x000fc80000000000 */
[----:B--2---:R-:W-:-:S05]  /*0360*/  IMAD.WIDE.U32 R16, R13, 0x4, R16 ;  /* 0x000000040d107825 */ /* 0x004fca00078e0010 */
[----:B------:R2:W-:Y:S04]  /*0370*/  STG.E desc[UR6][R16.64], RZ ;  /* 0x000000ff10007986 */ /* 0x0005e8000c101906 */
[----:B------:R-:W3:Y:S02]  /*0380*/  LDG.E.64 R18, desc[UR6][R6.64] ;  /* 0x0000000606127981 */ /* 0x000ee4000c1e1b00 */
[----:B---3--:R-:W-:-:S05]  /*0390*/  IADD3 R22, P1, PT, R13, R18, RZ ;  /* 0x000000120d167210 */ /* 0x008fca0007f3e0ff */
[----:B------:R-:W-:-:S05]  /*03a0*/  IMAD.X R23, RZ, RZ, R19, P1 ;  /* 0x000000ffff177224 */ /* 0x000fca00008e0613 */
[----:B------:R3:W-:Y:S04]  /*03b0*/  STG.E.U8 desc[UR6][R22.64], RZ ;  /* 0x000000ff16007986 */ /* 0x0007e8000c101106 */
[----:B0-----:R-:W4:Y:S02]  /*03c0*/  LDG.E.64 R14, desc[UR6][R4.64] ;  /* 0x00000006040e7981 */ /* 0x001f24000c1e1b00 */
[----:B----4-:R-:W-:-:S05]  /*03d0*/  IMAD.WIDE.U32 R14, R13, 0x4, R14 ;  /* 0x000000040d0e7825 */ /* 0x010fca00078e000e */
[----:B------:R0:W-:Y:S04]  /*03e0*/  STG.E desc[UR6][R14.64+0x4], RZ ;  /* 0x000004ff0e007986 */ /* 0x0001e8000c101906 */
[----:B------:R-:W1:Y:S02]  /*03f0*/  LDG.E.64 R18, desc[UR6][R6.64] ;  /* 0x0000000606127981 */ /* 0x000e64000c1e1b00 */
[----:B-1----:R-:W-:-:S05]  /*0400*/  IADD3 R20, P1, PT, R13, R18, RZ ;  /* 0x000000120d147210 */ /* 0x002fca0007f3e0ff */
[----:B------:R-:W-:-:S05]  /*0410*/  IMAD.X R21, RZ, RZ, R19, P1 ;  /* 0x000000ffff157224 */ /* 0x000fca00008e0613 */
[----:B------:R1:W-:Y:S04]  /*0420*/  STG.E.U8 desc[UR6][R20.64+0x1], RZ ;  /* 0x000001ff14007986 */ /* 0x0003e8000c101106 */
[----:B--2---:R-:W2:Y:S02]  /*0430*/  LDG.E.64 R16, desc[UR6][R4.64] ;  /* 0x0000000604107981 */ /* 0x004ea4000c1e1b00 */
        /* <DEDUP_REMOVED lines=13> */
[----:B--2---:R-:W2:Y:S01]  /*0510*/  LDG.E.64 R16, desc[UR6][R4.64] ;  /* 0x0000000604107981 */ /* 0x004ea2000c1e1b00 */
[----:B------:R-:W-:-:S05]  /*0520*/  IADD3 R13, PT, PT, R12, 0x8, RZ ;  /* 0x000000080c0d7810 */ /* 0x000fca0007ffe0ff */
        /* <DEDUP_REMOVED lines=53> */
[----:B-1----:R-:W-:-:S04]  /*0880*/  IADD3 R20, P1, PT, R13, R18, RZ ;  /* 0x000000120d147210 */ /* 0x002fc80007f3e0ff */
[----:B------:R-:W-:-:S05]  /*0890*/  IADD3.X R21, PT, PT, RZ, R19, RZ, P1, !PT ;  /* 0x00000013ff157210 */ /* 0x000fca0000ffe4ff */
        /* <DEDUP_REMOVED lines=49> */
[----:B---3--:R-:W-:-:S04]  /*0bb0*/  IADD3 R22, P1, PT, R13, R18, RZ ;  /* 0x000000120d167210 */ /* 0x008fc80007f3e0ff */
[----:B------:R-:W-:-:S05]  /*0bc0*/  IADD3.X R23, PT, PT, RZ, R19, RZ, P1, !PT ;  /* 0x00000013ff177210 */ /* 0x000fca0000ffe4ff */
        /* <DEDUP_REMOVED lines=52> */
[----:B------:R-:W4:Y:S02]  /*0f10*/  LDG.E.64 R16, desc[UR6][R4.64] ;  /* 0x0000000604107981 */ /* 0x000f24000c1e1b00 */
[----:B----4-:R-:W-:-:S05]  /*0f20*/  IMAD.WIDE.U32 R16, R13, 0x4, R16 ;  /* 0x000000040d107825 */ /* 0x010fca00078e0010 */
[----:B------:R4:W-:Y:S04]  /*0f30*/  STG.E desc[UR6][R16.64+0x8], RZ ;  /* 0x000008ff10007986 */ /* 0x0009e8000c101906 */
[----:B--2---:R-:W3:Y:S02]  /*0f40*/  LDG.E.64 R18, desc[UR6][R6.64] ;  /* 0x0000000606127981 */ /* 0x004ee4000c1e1b00 */
[----:B---3--:R-:W-:-:S05]  /*0f50*/  IADD3 R22, P1, PT, R18, R13, RZ ;  /* 0x0000000d12167210 */ /* 0x008fca0007f3e0ff */
[----:B------:R-:W-:-:S05]  /*0f60*/  IMAD.X R23, RZ, RZ, R19, P1 ;  /* 0x000000ffff177224 */ /* 0x000fca00008e0613 */
[----:B------:R2:W-:Y:S04]  /*0f70*/  STG.E.U8 desc[UR6][R22.64+0x2], RZ ;  /* 0x000002ff16007986 */ /* 0x0005e8000c101106 */
[----:B0-----:R-:W3:Y:S02]  /*0f80*/  LDG.E.64 R14, desc[UR6][R4.64] ;  /* 0x00000006040e7981 */ /* 0x001ee4000c1e1b00 */
[----:B---3--:R-:W-:-:S05]  /*0f90*/  IMAD.WIDE.U32 R14, R13, 0x4, R14 ;  /* 0x000000040d0e7825 */ /* 0x008fca00078e000e */
[----:B------:R2:W-:Y:S04]  /*0fa0*/  STG.E desc[UR6][R14.64+0xc], RZ ;  /* 0x00000cff0e007986 */ /* 0x0005e8000c101906 */
[----:B------:R-:W1:Y:S02]  /*0fb0*/  LDG.E.64 R18, desc[UR6][R6.64] ;  /* 0x0000000606127981 */ /* 0x000e64000c1e1b00 */
[----:B-1----:R-:W-:-:S05]  /*0fc0*/  IADD3 R20, P1, PT, R18, R13, RZ ;  /* 0x0000000d12147210 */ /* 0x002fca0007f3e0ff */
[----:B------:R-:W-:-:S05]  /*0fd0*/  IMAD.X R21, RZ, RZ, R19, P1 ;  /* 0x000000ffff157224 */ /* 0x000fca00008e0613 */
[----:B------:R2:W-:Y:S04]  /*0fe0*/  STG.E.U8 desc[UR6][R20.64+0x3], RZ ;  /* 0x000003ff14007986 */ /* 0x0005e8000c101106 */
[----:B----4-:R-:W3:Y:S01]  /*0ff0*/  LDG.E.64 R16, desc[UR6][R4.64] ;  /* 0x0000000604107981 */ /* 0x010ee2000c1e1b00 */
[----:B------:R-:W-:-:S04]  /*1000*/  VIADD R12, R12, 0x20 ;  /* 0x000000200c0c7836 */ /* 0x000fc80000000000 */
[----:B---3--:R-:W-:-:S05]  /*1010*/  IMAD.WIDE.U32 R16, R12, 0x4, R16 ;  /* 0x000000040c107825 */ /* 0x008fca00078e0010 */
[----:B------:R2:W-:Y:S04]  /*1020*/  STG.E desc[UR6][R16.64], RZ ;  /* 0x000000ff10007986 */ /* 0x0005e8000c101906 */
[----:B------:R-:W3:Y:S01]  /*1030*/  LDG.E.64 R18, desc[UR6][R6.64] ;  /* 0x0000000606127981 */ /* 0x000ee2000c1e1b00 */
[----:B------:R-:W-:Y:S01]  /*1040*/  IMAD.MOV.U32 R13, RZ, RZ, R12 ;  /* 0x000000ffff0d7224 */ /* 0x000fe200078e000c */
[----:B---3--:R-:W-:-:S05]  /*1050*/  IADD3 R18, P1, PT, R12, R18, RZ ;  /* 0x000000120c127210 */ /* 0x008fca0007f3e0ff */
[----:B------:R-:W-:Y:S01]  /*1060*/  IMAD.X R19, RZ, RZ, R19, P1 ;  /* 0x000000ffff137224 */ /* 0x000fe200008e0613 */
[----:B------:R-:W-:-:S04]  /*1070*/  ISETP.NE.AND P1, PT, R12, 0x200, PT ;  /* 0x000002000c00780c */ /* 0x000fc80003f25270 */
[----:B------:R2:W-:Y:S09]  /*1080*/  STG.E.U8 desc[UR6][R18.64], RZ ;  /* 0x000000ff12007986 */ /* 0x0005f2000c101106 */
[----:B------:R-:W-:Y:S05]  /*1090*/  @P1 BRA `(.L_x_2) ;  /* 0xfffffff000541947 */ /* 0x000fea000383ffff */
[----:B------:R-:W-:Y:S05]  /*10a0*/  @P0 BRA `(.L_x_3) ;  /* 0xfffffff000280947 */ /* 0x000fea000383ffff */
[----:B------:R-:W0:Y:S01]  /*10b0*/  S2UR UR5, SR_CgaCtaId ;  /* 0x00000000000579c3 */ /* 0x000e220000008800 */
[----:B------:R-:W-:Y:S01]  /*10c0*/  UMOV UR4, 0x400 ;  /* 0x0000040000047882 */ /* 0x000fe20000000000 */
[----:B------:R-:W-:Y:S01]  /*10d0*/  IMAD.MOV.U32 R3, RZ, RZ, 0x7fffffff ;  /* 0x7fffffffff037424 */ /* 0x000fe200078e00ff */
[----:B0-----:R-:W-:-:S09]  /*10e0*/  ULEA UR4, UR5, UR4, 0x18 ;  /* 0x0000000405047291 */ /* 0x001fd2000f8ec0ff */
[----:B------:R0:W-:Y:S04]  /*10f0*/  STS [UR4+0x14], R3 ;  /* 0x00001403ff007988 */ /* 0x0001e80008000804 */
[----:B------:R0:W-:Y:S02]  /*1100*/  STS [UR4+0x20], R3 ;  /* 0x00002003ff007988 */ /* 0x0001e40008000804 */
.L_x_1:
[----:B------:R-:W-:Y:S05]  /*1110*/  BSYNC.RECONVERGENT B0 ;  /* 0x0000000000007941 */ /* 0x000fea0003800200 */
.L_x_0:
[----:B------:R-:W1:Y:S01]  /*1120*/  LDC.64 R12, c[0x0][0x380] ;  /* 0x0000e000ff0c7b82 */ /* 0x000e620000000a00 */
[----:B0-----:R-:W-:-:S07]  /*1130*/  IMAD.MOV.U32 R3, RZ, RZ, 0x1 ;  /* 0x00000001ff037424 */ /* 0x001fce00078e00ff */
[----:B--2---:R-:W0:Y:S01]  /*1140*/  LDC.64 R14, c[0x0][0x388] ;  /* 0x0000e200ff0e7b82 */ /* 0x004e220000000a00 */
[----:B-1----:R-:W-:-:S04]  /*1150*/  IMAD.WIDE.U32 R12, R0, 0x8, R12 ;  /* 0x00000008000c7825 */ /* 0x002fc800078e000c */
[----:B0-----:R-:W-:-:S07]  /*1160*/  IMAD.WIDE.U32 R14, R0, 0x8, R14 ;  /* 0x00000008000e7825 */ /* 0x001fce00078e000e */
.L_x_14:
[----:B------:R-:W-:Y:S01]  /*1170*/  ISETP.NE.AND P2, PT, R2, RZ, PT ;  /* 0x000000ff0200720c */ /* 0x000fe20003f45270 */
[----:B------:R-:W-:-:S12]  /*1180*/  BSSY.RECONVERGENT B0, `(.L_x_4) ;  /* 0x0000033000007945 */ /* 0x000fd80003800200 */
[----:B-12---:R-:W-:Y:S05]  /*1190*/  @P2 BRA `(.L_x_5) ;  /* 0x0000000000c42947 */ /* 0x006fea0003800000 */
[----:B------:R-:W2:Y:S04]  /*11a0*/  LDG.E.64 R22, desc[UR6][R14.64] ;  /* 0x000000060e167981 */ /* 0x000ea8000c1e1b00 */
[----:B------:R-:W3:Y:S01]  /*11b0*/  LDG.E.64 R20, desc[UR6][R12.64] ;  /* 0x000000060c147981 */ /* 0x000ee2000c1e1b00 */
[----:B------:R-:W-:-:S04]  /*11c0*/  VIADD R19, R3, 0xffffffff ;  /* 0xffffffff03137836 */ /* 0x000fc80000000000 */
[----:B-----5:R-:W-:-:S05]  /*11d0*/  IMAD.WIDE.U32 R4, R19, 0x8, R8 ;  /* 0x0000000813047825 */ /* 0x020fca00078e0008 */
[----:B------:R-:W4:Y:S04]  /*11e0*/  LDG.E.64 R16, desc[UR6][R4.64] ;  /* 0x0000000604107981 */ /* 0x000f28000c1e1b00 */
[----:B------:R-:W4:Y:S01]  /*11f0*/  LDG.E.64 R6, desc[UR6][R4.64+0x8] ;  /* 0x0000080604067981 */ /* 0x000f22000c1e1b00 */
[----:B------:R-:W-:Y:S01]  /*1200*/  IMAD.WIDE.U32 R24, R3, 0x8, R10 ;  /* 0x0000000803187825 */ /* 0x000fe200078e000a */
[-C--:B--2---:R-:W-:Y:S02]  /*1210*/  IADD3 R28, P1, PT, R22, R19.reuse, RZ ;  /* 0x00000013161c7210 */ /* 0x084fe40007f3e0ff */
[----:B---3--:R-:W-:-:S03]  /*1220*/  IADD3 R26, P0, PT, R20, R19, RZ ;  /* 0x00000013141a7210 */ /* 0x008fc60007f1e0ff */
[----:B------:R-:W-:Y:S01]  /*1230*/  IMAD.X R29, RZ, RZ, R23, P1 ;  /* 0x000000ffff1d7224 */ /* 0x000fe200008e0617 */
[----:B------:R-:W-:-:S04]  /*1240*/  IADD3.X R27, PT, PT, RZ, R21, RZ, P0, !PT ;  /* 0x00000015ff1b7210 */ /* 0x000fc800007fe4ff */
[----:B------:R-:W2:Y:S04]  /*1250*/  LDG.E.U8 R21, desc[UR6][R28.64] ;  /* 0x000000061c157981 */ /* 0x000ea8000c1e1100 */
[----:B------:R-:W2:Y:S01]  /*1260*/  LDG.E.U8 R18, desc[UR6][R26.64] ;  /* 0x000000061a127981 */ /* 0x000ea2000c1e1100 */
[----:B----4-:R-:W-:-:S04]  /*1270*/  IMAD.WIDE.U32 R16, R19, 0x4, R16 ;  /* 0x0000000413107825 */ /* 0x010fc800078e0010 */
[----:B------:R-:W-:Y:S01]  /*1280*/  IMAD.WIDE.U32 R22, R19, 0x4, R6 ;  /* 0x0000000413167825 */ /* 0x000fe200078e0006 */
[----:B------:R-:W3:Y:S04]  /*1290*/  LDG.E R20, desc[UR6][R16.64] ;  /* 0x0000000610147981 */ /* 0x000ee8000c1e1900 */
[----:B------:R-:W4:Y:S04]  /*12a0*/  LDG.E.64 R6, desc[UR6][R24.64] ;  /* 0x0000000618067981 */ /* 0x000f28000c1e1b00 */
[----:B------:R-:W4:Y:S04]  /*12b0*/  LDG.E R22, desc[UR6][R22.64] ;  /* 0x0000000616167981 */ /* 0x000f28000c1e1900 */
[----:B------:R-:W4:Y:S01]  /*12c0*/  LDG.E R16, desc[UR6][R16.64+0x4] ;  /* 0x0000040610107981 */ /* 0x000f22000c1e1900 */
[----:B--2---:R-:W-:Y:S01]  /*12d0*/  ISETP.NE.AND P0, PT, R18, R21, PT ;  /* 0x000000151200720c */ /* 0x004fe20003f05270 */
[----:B---3--:R-:W-:-:S12]  /*12e0*/  VIADD R19, R20, 0x1 ;  /* 0x0000000114137836 */ /* 0x008fd80000000000 */
[----:B------:R-:W-:Y:S02]  /*12f0*/  @P0 VIADD R19, R20, 0xffffffff ;  /* 0xffffffff14130836 */ /* 0x000fe40000000000 */
[----:B----4-:R-:W-:Y:S02]  /*1300*/  VIADD R20, R16, 0xfffffffe ;  /* 0xfffffffe10147836 */ /* 0x010fe40000000000 */
[----:B------:R-:W-:-:S03]  /*1310*/  VIADD R18, R22, 0xfffffffe ;  /* 0xfffffffe16127836 */ /* 0x000fc60000000000 */
[----:B------:R-:W-:-:S04]  /*1320*/  VIMNMX R21, PT, PT, R20, R19, !PT ;  /* 0x0000001314157248 */ /* 0x000fc80007fe0100 */
[----:B------:R-:W-:-:S04]  /*1330*/  VIMNMX.RELU R18, P4, P4, R18, R21, !PT ;  /* 0x0000001512127248 */ /* 0x000fc80007c81100 */
[----:B------:R-:W-:Y:S02]  /*1340*/  ISETP.NE.AND P1, PT, R18, R19, PT ;  /* 0x000000131200720c */ /* 0x000fe40003f25270 */
[----:B------:R-:W-:-:S11]  /*1350*/  IADD3 R6, P3, PT, R6, R3, RZ ;  /* 0x0000000306067210 */ /* 0x000fd60007f7e0ff */
[----:B------:R-:W-:-:S05]  /*1360*/  @!P1 IMAD.MOV.U32 R16, RZ, RZ, 0x1 ;  /* 0x00000001ff109424 */ /* 0x000fca00078e00ff */
[----:B------:R-:W-:Y:S01]  /*1370*/  @!P1 SEL R16, R16, 0x2, !P0 ;  /* 0x0000000210109807 */ /* 0x000fe20004000000 */
[----:B------:R-:W-:-:S03]  /*1380*/  IMAD.X R7, RZ, RZ, R7, P3 ;  /* 0x000000ffff077224 */ /* 0x000fc600018e0607 */
[----:B------:R-:W-:Y:S01]  /*1390*/  @!P1 PRMT R17, R16, 0x7610, R17 ;  /* 0x0000761010119816 */ /* 0x000fe20000000011 */
[----:B------:R-:W-:Y:S06]  /*13a0*/  @!P1 BRA `(.L_x_6) ;  /* 0x0000000000109947 */ /* 0x000fec0003800000 */
[----:B------:R-:W-:Y:S01]  /*13b0*/  ISETP.NE.AND P0, PT, R18, R20, PT ;  /* 0x000000141200720c */ /* 0x000fe20003f05270 */
[----:B------:R-:W-:-:S12]  /*13c0*/  IMAD.MOV.U32 R17, RZ, RZ, 0x3 ;  /* 0x00000003ff117424 */ /* 0x000fd800078e00ff */
[----:B------:R-:W-:-:S04]  /*13d0*/  @P0 SEL R16, RZ, 0x4, !P4 ;  /* 0x00000004ff100807 */ /* 0x000fc80006000000 */
[----:B------:R-:W-:-:S07]  /*13e0*/  @P0 PRMT R17, R16, 0x7610, R17 ;  /* 0x0000761010110816 */ /* 0x000fce0000000011 */
.L_x_6:
[----:B------:R-:W-:Y:S04]  /*13f0*/  STG.E.U8 desc[UR6][R6.64], R17 ;  /* 0x0000001106007986 */ /* 0x000fe8000c101106 */
[----:B------:R-:W2:Y:S01]  /*1400*/  LDG.E.64 R4, desc[UR6][R4.64+0x8] ;  /* 0x0000080604047981 */ /* 0x000ea2000c1e1b00 */
[----:B------:R-:W0:Y:S01]  /*1410*/  S2UR UR5, SR_CgaCtaId ;  /* 0x00000000000579c3 */ /* 0x000e220000008800 */
[----:B------:R-:W-:Y:S02]  /*1420*/  UMOV UR4, 0x400 ;  /* 0x0000040000047882 */ /* 0x000fe40000000000 */
[----:B0-----:R-:W-:-:S09]  /*1430*/  ULEA UR4, UR5, UR4, 0x18 ;  /* 0x0000000405047291 */ /* 0x001fd2000f8ec0ff */
[----:B------:R-:W0:Y:S02]  /*1440*/  LDS R19, [UR4] ;  /* 0x00000004ff137984 */ /* 0x000e240008000800 */
[----:B0-----:R-:W-:-:S13]  /*1450*/  ISETP.GT.AND P0, PT, R18, R19, PT ;  /* 0x000000131200720c */ /* 0x001fda0003f04270 */
[----:B------:R0:W-:Y:S04]  /*1460*/  @P0 STS [UR4], R18 ;  /* 0x00000012ff000988 */ /* 0x0001e80008000804 */
[----:B------:R0:W-:Y:S04]  /*1470*/  @P0 STS [UR4+0xc], R3 ;  /* 0x00000c03ff000988 */ /* 0x0001e80008000804 */
[----:B------:R0:W-:Y:S01]  /*1480*/  @P0 STS [UR4+0x18], R3 ;  /* 0x00001803ff000988 */ /* 0x0001e20008000804 */
[----:B--2---:R-:W-:-:S05]  /*1490*/  IMAD.WIDE.U32 R16, R3, 0x4, R4 ;  /* 0x0000000403107825 */ /* 0x004fca00078e0004 */
[----:B------:R0:W-:Y:S02]  /*14a0*/  STG.E desc[UR6][R16.64], R18 ;  /* 0x0000001210007986 */ /* 0x0001e4000c101906 */
.L_x_5:
[----:B------:R-:W-:Y:S05]  /*14b0*/  BSYNC.RECONVERGENT B0 ;  /* 0x0000000000007941 */ /* 0x000fea0003800200 */
.L_x_4:
[----:B------:R-:W-:Y:S01]  /*14c0*/  BAR.SYNC.DEFER_BLOCKING 0x0 ;  /* 0x0000000000007b1d */ /* 0x000fe20000010000 */
[----:B------:R-:W-:-:S13]  /*14d0*/  ISETP.GT.U32.AND P0, PT, R3, 0x1fe, PT ;  /* 0x000001fe0300780c */ /* 0x000fda0003f04070 */
[----:B------:R-:W-:Y:S05]  /*14e0*/  @P0 BRA `(.L_x_7) ;  /* 0x0000000400d40947 */ /* 0x000fea0003800000 */
[----:B------:R-:W1:Y:S01]  /*14f0*/  S2UR UR5, SR_CgaCtaId ;  /* 0x00000000000579c3 */ /* 0x000e620000008800 */
[----:B------:R-:W-:Y:S01]  /*1500*/  UMOV UR4, 0x400 ;  /* 0x0000040000047882 */ /* 0x000fe20000000000 */
[----:B------:R-:W-:Y:S01]  /*1510*/  MOV R7, R3 ;  /* 0x0000000300077202 */ /* 0x000fe20000000f00 */
[----:B0----5:R-:W-:Y:S01]  /*1520*/  IMAD.WIDE.U32 R16, R3, 0x8, R8 ;  /* 0x0000000803107825 */ /* 0x021fe200078e0008 */
[----:B-1----:R-:W-:-:S09]  /*1530*/  ULEA UR4, UR5, UR4, 0x18 ;  /* 0x0000000405047291 */ /* 0x002fd2000f8ec0ff */
[----:B------:R-:W0:Y:S04]  /*1540*/  LDS R4, [UR4+0x4] ;  /* 0x00000404ff047984 */ /* 0x000e280008000800 */
[----:B------:R-:W1:Y:S04]  /*1550*/  LDS R5, [UR4+0x8] ;  /* 0x00000804ff057984 */ /* 0x000e680008000800 */
[----:B------:R-:W2:Y:S02]  /*1560*/  LDS R6, [UR4+0x14] ;  /* 0x00001404ff067984 */ /* 0x000ea40008000800 */
.L_x_13:
[----:B---3--:R-:W-:Y:S01]  /*1570*/  IMAD.MOV.U32 R23, RZ, RZ, R7 ;  /* 0x000000ffff177224 */ /* 0x008fe200078e0007 */
[----:B------:R-:W-:Y:S01]  /*1580*/  BSSY.RECONVERGENT B0, `(.L_x_8) ;  /* 0x000006a000007945 */ /* 0x000fe20003800200 */
[----:B0-----:R-:W-:-:S05]  /*1590*/  VIADD R7, R7, 0x1 ;  /* 0x0000000107077836 */ /* 0x001fca0000000000 */
[----:B------:R-:W-:Y:S01]  /*15a0*/  ISETP.NE.AND P1, PT, R7, 0x1ff, PT ;  /* 0x000001ff0700780c */ /* 0x000fe20003f25270 */
[----:B--2---:R-:W-:-:S12]  /*15b0*/  @P2 BRA `(.L_x_9) ;  /* 0x0000000000c42947 */ /* 0x004fd80003800000 */
[----:B------:R-:W3:Y:S04]  /*15c0*/  LDG.E.64 R20, desc[UR6][R12.64] ;  /* 0x000000060c147981 */ /* 0x000ee8000c1e1b00 */
[----:B------:R-:W4:Y:S04]  /*15d0*/  LDG.E.64 R18, desc[UR6][R14.64] ;  /* 0x000000060e127981 */ /* 0x000f28000c1e1b00 */
[----:B------:R-:W5:Y:S04]  /*15e0*/  LDG.E.64 R26, desc[UR6][R16.64+-0x8] ;  /* 0xfffff806101a7981 */ /* 0x000f68000c1e1b00 */
[----:B------:R-:W2:Y:S01]  /*15f0*/  LDG.E.64 R24, desc[UR6][R16.64] ;  /* 0x0000000610187981 */ /* 0x000ea2000c1e1b00 */
[----:B------:R-:W-:-:S06]  /*1600*/  IMAD.WIDE.U32 R28, R3, 0x8, R10 ;  /* 0x00000008031c7825 */ /* 0x000fcc00078e000a */
[----:B------:R-:W2:Y:S01]  /*1610*/  LDG.E.64 R28, desc[UR6][R28.64] ;  /* 0x000000061c1c7981 */ /* 0x000ea2000c1e1b00 */
[----:B---3--:R-:W-:-:S05]  /*1620*/  IADD3 R20, P0, PT, R20, R3, RZ ;  /* 0x0000000314147210 */ /* 0x008fca0007f1e0ff */
[----:B------:R-:W-:Y:S01]  /*1630*/  IMAD.X R21, RZ, RZ, R21, P0 ;  /* 0x000000ffff157224 */ /* 0x000fe200000e0615 */
[----:B----4-:R-:W-:-:S04]  /*1640*/  IADD3 R18, P0, PT, R18, R23, RZ ;  /* 0x0000001712127210 */ /* 0x010fc80007f1e0ff */
[----:B------:R-:W3:Y:S01]  /*1650*/  LDG.E.U8 R20, desc[UR6][R20.64+-0x1] ;  /* 0xffffff0614147981 */ /* 0x000ee2000c1e1100 */
[----:B------:R-:W-:-:S06]  /*1660*/  IMAD.X R19, RZ, RZ, R19, P0 ;  /* 0x000000ffff137224 */ /* 0x000fcc00000e0613 */
[----:B------:R4:W3:Y:S01]  /*1670*/  LDG.E.U8 R19, desc[UR6][R18.64] ;  /* 0x0000000612137981 */ /* 0x0008e2000c1e1100 */
[----:B-----5:R-:W-:-:S04]  /*1680*/  IMAD.WIDE.U32 R26, R23, 0x4, R26 ;  /* 0x00000004171a7825 */ /* 0x020fc800078e001a */
[----:B--2---:R-:W-:Y:S01]  /*1690*/  IMAD.WIDE.U32 R24, R23, 0x4, R24 ;  /* 0x0000000417187825 */ /* 0x004fe200078e0018 */
[----:B------:R-:W2:Y:S05]  /*16a0*/  LDG.E R22, desc[UR6][R26.64] ;  /* 0x000000061a167981 */ /* 0x000eaa000c1e1900 */
[----:B------:R-:W5:Y:S04]  /*16b0*/  LDG.E R24, desc[UR6][R24.64] ;  /* 0x0000000618187981 */ /* 0x000f68000c1e1900 */
[----:B------:R-:W5:Y:S01]  /*16c0*/  LDG.E R26, desc[UR6][R26.64+0x4] ;  /* 0x000004061a1a7981 */ /* 0x000f62000c1e1900 */
[----:B----4-:R-:W-:-:S02]  /*16d0*/  IADD3 R18, P4, PT, R28, R23, RZ ;  /* 0x000000171c127210 */ /* 0x010fc40007f9e0ff */
[----:B---3--:R-:W-:Y:S01]  /*16e0*/  ISETP.NE.AND P5, PT, R20, R19, PT ;  /* 0x000000131400720c */ /* 0x008fe20003fa5270 */
[----:B--2---:R-:W-:-:S12]  /*16f0*/  VIADD R20, R22, 0x1 ;  /* 0x0000000116147836 */ /* 0x004fd80000000000 */
[----:B------:R-:W-:Y:S02]  /*1700*/  @P5 VIADD R20, R22, 0xffffffff ;  /* 0xffffffff16145836 */ /* 0x000fe40000000000 */
[----:B-----5:R-:W-:Y:S02]  /*1710*/  VIADD R21, R26, 0xfffffffe ;  /* 0xfffffffe1a157836 */ /* 0x020fe40000000000 */
[----:B------:R-:W-:-:S03]  /*1720*/  VIADD R22, R24, 0xfffffffe ;  /* 0xfffffffe18167836 */ /* 0x000fc60000000000 */
[----:B------:R-:W-:-:S04]  /*1730*/  VIMNMX R19, PT, PT, R21, R20, !PT ;  /* 0x0000001415137248 */ /* 0x000fc80007fe0100 */
[----:B------:R-:W-:-:S04]  /*1740*/  VIMNMX.RELU R22, P0, P0, R22, R19, !PT ;  /* 0x0000001316167248 */ /* 0x000fc80007801100 */
[----:B------:R-:W-:Y:S01]  /*1750*/  ISETP.NE.AND P3, PT, R22, R20, PT ;  /* 0x000000141600720c */ /* 0x000fe20003f65270 */
[----:B------:R-:W-:-:S12]  /*1760*/  IMAD.X R19, RZ, RZ, R29, P4 ;  /* 0x000000ffff137224 */ /* 0x000fd800020e061d */
[----:B------:R-:W-:-:S04]  /*1770*/  @!P3 MOV R20, 0x1 ;  /* 0x000000010014b802 */ /* 0x000fc80000000f00 */
[----:B------:R-:W-:-:S04]  /*1780*/  @!P3 SEL R20, R20, 0x2, !P5 ;  /* 0x000000021414b807 */ /* 0x000fc80006800000 */
[----:B------:R-:W-:Y:S01]  /*1790*/  @!P3 PRMT R24, R20, 0x7610, R24 ;  /* 0x000076101418b816 */ /* 0x000fe20000000018 */
[----:B------:R-:W-:Y:S06]  /*17a0*/  @!P3 BRA `(.L_x_10) ;  /* 0x000000000010b947 */ /* 0x000fec0003800000 */
[----:B------:R-:W-:Y:S01]  /*17b0*/  ISETP.NE.AND P3, PT, R22, R21, PT ;  /* 0x000000151600720c */ /* 0x000fe20003f65270 */
[----:B------:R-:W-:-:S12]  /*17c0*/  IMAD.MOV.U32 R24, RZ, RZ, 0x3 ;  /* 0x00000003ff187424 */ /* 0x000fd800078e00ff */
[----:B------:R-:W-:-:S04]  /*17d0*/  @P3 SEL R20, RZ, 0x4, !P0 ;  /* 0x00000004ff143807 */ /* 0x000fc80004000000 */
[----:B------:R-:W-:-:S07]  /*17e0*/  @P3 PRMT R24, R20, 0x7610, R24 ;  /* 0x0000761014183816 */ /* 0x000fce0000000018 */
.L_x_10:
[----:B------:R2:W-:Y:S04]  /*17f0*/  STG.E.U8 desc[UR6][R18.64+0x1], R24 ;  /* 0x0000011812007986 */ /* 0x0005e8000c101106 */
[----:B------:R-:W3:Y:S01]  /*1800*/  LDG.E.64 R20, desc[UR6][R16.64] ;  /* 0x0000000610147981 */ /* 0x000ee2000c1e1b00 */
[----:B0-----:R-:W-:Y:S01]  /*1810*/  ISETP.GT.AND P0, PT, R22, R4, PT ;  /* 0x000000041600720c */ /* 0x001fe20003f04270 */
[----:B---3--:R-:W-:-:S05]  /*1820*/  IMAD.WIDE.U32 R20, R23, 0x4, R20 ;  /* 0x0000000417147825 */ /* 0x008fca00078e0014 */
[----:B------:R2:W-:Y:S07]  /*1830*/  STG.E desc[UR6][R20.64+0x4], R22 ;  /* 0x0000041614007986 */ /* 0x0005ee000c101906 */
[----:B------:R-:W-:Y:S05]  /*1840*/  @!P0 BRA `(.L_x_11) ;  /* 0x0000000000f48947 */ /* 0x000fea0003800000 */
[----:B------:R-:W0:Y:S01]  /*1850*/  S2UR UR5, SR_CgaCtaId ;  /* 0x00000000000579c3 */ /* 0x000e220000008800 */
[----:B------:R-:W-:Y:S01]  /*1860*/  UMOV UR4, 0x400 ;  /* 0x0000040000047882 */ /* 0x000fe20000000000 */
[----:B------:R-:W-:Y:S01]  /*1870*/  IMAD.MOV.U32 R4, RZ, RZ, R22 ;  /* 0x000000ffff047224 */ /* 0x000fe200078e0016 */
[----:B0-----:R-:W-:-:S09]  /*1880*/  ULEA UR4, UR5, UR4, 0x18 ;  /* 0x0000000405047291 */ /* 0x001fd2000f8ec0ff */
[----:B------:R0:W-:Y:S04]  /*1890*/  STS [UR4+0x4], R22 ;  /* 0x00000416ff007988 */ /* 0x0001e80008000804 */
[----:B------:R0:W-:Y:S04]  /*18a0*/  STS [UR4+0x10], R3 ;  /* 0x00001003ff007988 */ /* 0x0001e80008000804 */
[----:B------:R0:W-:Y:S01]  /*18b0*/  STS [UR4+0x1c], R7 ;  /* 0x00001c07ff007988 */ /* 0x0001e20008000804 */
[----:B------:R-:W-:Y:S05]  /*18c0*/  BRA `(.L_x_11) ;  /* 0x0000000000d47947 */ /* 0x000fea0003800000 */
.L_x_9:
[----:B------:R-:W-:-:S13]  /*18d0*/  ISETP.NE.AND P0, PT, R2, 0x1, PT ;  /* 0x000000010200780c */ /* 0x000fda0003f05270 */
[----:B------:R-:W-:Y:S05]  /*18e0*/  @P0 BRA `(.L_x_11) ;  /* 0x0000000000cc0947 */ /* 0x000fea0003800000 */
[----:B------:R-:W3:Y:S04]  /*18f0*/  LDG.E.64 R24, desc[UR6][R12.64] ;  /* 0x000000060c187981 */ /* 0x000ee8000c1e1b00 */
[----:B------:R-:W4:Y:S01]  /*1900*/  LDG.E.64 R20, desc[UR6][R14.64] ;  /* 0x000000060e147981 */ /* 0x000f22000c1e1b00 */
[----:B------:R-:W-:-:S05]  /*1910*/  IMAD.WIDE.U32 R18, R23, 0x8, R8 ;  /* 0x0000000817127825 */ /* 0x000fca00078e0008 */
[----:B------:R-:W5:Y:S01]  /*1920*/  LDG.E.64 R26, desc[UR6][R18.64] ;  /* 0x00000006121a7981 */ /* 0x000f62000c1e1b00 */
[----:B---3--:R-:W-:-:S05]  /*1930*/  IADD3 R28, P0, PT, R24, R23, RZ ;  /* 0x00000017181c7210 */ /* 0x008fca0007f1e0ff */
[----:B------:R-:W-:Y:S01]  /*1940*/  IMAD.X R29, RZ, RZ, R25, P0 ;  /* 0x000000ffff1d7224 */ /* 0x000fe200000e0619 */
[----:B----4-:R-:W-:-:S04]  /*1950*/  IADD3 R24, P0, PT, R20, R3, RZ ;  /* 0x0000000314187210 */ /* 0x010fc80007f1e0ff */
[----:B------:R-:W3:Y:S01]  /*1960*/  LDG.E.U8 R28, desc[UR6][R28.64] ;  /* 0x000000061c1c7981 */ /* 0x000ee2000c1e1100 */
[----:B------:R-:W-:-:S03]  /*1970*/  IMAD.X R25, RZ, RZ, R21, P0 ;  /* 0x000000ffff197224 */ /* 0x000fc600000e0615 */
[----:B------:R-:W4:Y:S04]  /*1980*/  LDG.E.64 R20, desc[UR6][R18.64+0x8] ;  /* 0x0000080612147981 */ /* 0x000f28000c1e1b00 */
[----:B------:R-:W3:Y:S01]  /*1990*/  LDG.E.U8 R25, desc[UR6][R24.64+-0x1] ;  /* 0xffffff0618197981 */ /* 0x000ee2000c1e1100 */
[----:B-----5:R-:W-:-:S05]  /*19a0*/  IMAD.WIDE.U32 R26, R3, 0x4, R26 ;  /* 0x00000004031a7825 */ /* 0x020fca00078e001a */
[----:B------:R-:W5:Y:S04]  /*19b0*/  LDG.E R24, desc[UR6][R26.64+-0x4] ;  /* 0xfffffc061a187981 */ /* 0x000f68000c1e1900 */
[----:B------:R-:W2:Y:S01]  /*19c0*/  LDG.E R26, desc[UR6][R26.64] ;  /* 0x000000061a1a7981 */ /* 0x000ea2000c1e1900 */
[----:B------:R-:W-:-:S06]  /*19d0*/  IMAD.WIDE.U32 R22, R23, 0x8, R10 ;  /* 0x0000000817167825 */ /* 0x000fcc00078e000a */
[----:B------:R-:W2:Y:S01]  /*19e0*/  LDG.E.64 R22, desc[UR6][R22.64+0x8] ;  /* 0x0000080616167981 */ /* 0x000ea2000c1e1b00 */
[----:B----4-:R-:W-:-:S06]  /*19f0*/  IMAD.WIDE.U32 R20, R3, 0x4, R20 ;  /* 0x0000000403147825 */ /* 0x010fcc00078e0014 */
[----:B------:R-:W4:Y:S01]  /*1a00*/  LDG.E R20, desc[UR6][R20.64+-0x4] ;  /* 0xfffffc0614147981 */ /* 0x000f22000c1e1900 */
[----:B---3--:R-:W-:Y:S01]  /*1a10*/  ISETP.NE.AND P5, PT, R28, R25, PT ;  /* 0x000000191c00720c */ /* 0x008fe20003fa5270 */
[----:B-----5:R-:W-:-:S12]  /*1a20*/  VIADD R28, R24, 0x1 ;  /* 0x00000001181c7836 */ /* 0x020fd80000000000 */
[----:B------:R-:W-:Y:S02]  /*1a30*/  @P5 VIADD R28, R24, 0xffffffff ;  /* 0xffffffff181c5836 */ /* 0x000fe40000000000 */
[----:B--2---:R-:W-:-:S05]  /*1a40*/  VIADD R25, R26, 0xfffffffe ;  /* 0xfffffffe1a197836 */ /* 0x004fca0000000000 */
[----:B------:R-:W-:Y:S02]  /*1a50*/  VIMNMX R27, PT, PT, R25, R28, !PT ;  /* 0x0000001c191b7248 */ /* 0x000fe40007fe0100 */
[----:B----4-:R-:W-:-:S04]  /*1a60*/  IADD3 R24, PT, PT, R20, -0x2, RZ ;  /* 0xfffffffe14187810 */ /* 0x010fc80007ffe0ff */
[----:B------:R-:W-:-:S04]  /*1a70*/  VIMNMX.RELU R24, P0, P0, R24, R27, !PT ;  /* 0x0000001b18187248 */ /* 0x000fc80007801100 */
[----:B------:R-:W-:Y:S02]  /*1a80*/  ISETP.NE.AND P3, PT, R24, R28, PT ;  /* 0x0000001c1800720c */ /* 0x000fe40003f65270 */
[----:B------:R-:W-:-:S11]  /*1a90*/  IADD3 R20, P4, PT, R22, R3, RZ ;  /* 0x0000000316147210 */ /* 0x000fd60007f9e0ff */
[----:B------:R-:W-:Y:S02]  /*1aa0*/  @!P3 IMAD.MOV.U32 R26, RZ, RZ, 0x1 ;  /* 0x00000001ff1ab424 */ /* 0x000fe400078e00ff */
[----:B------:R-:W-:-:S03]  /*1ab0*/  IMAD.X R21, RZ, RZ, R23, P4 ;  /* 0x000000ffff157224 */ /* 0x000fc600020e0617 */
[----:B------:R-:W-:-:S04]  /*1ac0*/  @!P3 SEL R22, R26, 0x2, !P5 ;  /* 0x000000021a16b807 */ /* 0x000fc80006800000 */
[----:B------:R-:W-:Y:S01]  /*1ad0*/  @!P3 PRMT R23, R22, 0x7610, R23 ;  /* 0x000076101617b816 */ /* 0x000fe20000000017 */
[----:B------:R-:W-:Y:S06]  /*1ae0*/  @!P3 BRA `(.L_x_12) ;  /* 0x000000000010b947 */ /* 0x000fec0003800000 */
[----:B------:R-:W-:Y:S01]  /*1af0*/  ISETP.NE.AND P3, PT, R24, R25, PT ;  /* 0x000000191800720c */ /* 0x000fe20003f65270 */
[----:B------:R-:W-:-:S12]  /*1b00*/  IMAD.MOV.U32 R23, RZ, RZ, 0x3 ;  /* 0x00000003ff177424 */ /* 0x000fd800078e00ff */
[----:B------:R-:W-:-:S04]  /*1b10*/  @P3 SEL R22, RZ, 0x4, !P0 ;  /* 0x00000004ff163807 */ /* 0x000fc80004000000 */
[----:B------:R-:W-:-:S07]  /*1b20*/  @P3 PRMT R23, R22, 0x7610, R23 ;  /* 0x0000761016173816 */ /* 0x000fce0000000017 */
.L_x_12:
[----:B------:R2:W-:Y:S04]  /*1b30*/  STG.E.U8 desc[UR6][R20.64], R23 ;  /* 0x0000001714007986 */ /* 0x0005e8000c101106 */
[----:B------:R-:W2:Y:S01]  /*1b40*/  LDG.E.64 R18, desc[UR6][R18.64+0x8] ;  /* 0x0000080612127981 */ /* 0x000ea2000c1e1b00 */
[----:B------:R-:W-:-:S04]  /*1b50*/  ISETP.GE.AND P0, PT, R7, R6, PT ;  /* 0x000000060700720c */ /* 0x000fc80003f06270 */
[----:B-1----:R-:W-:-:S04]  /*1b60*/  ISETP.NE.OR P0, PT, R24, R5, P0 ;  /* 0x000000051800720c */ /* 0x002fc80000705670 */
[----:B------:R-:W-:-:S13]  /*1b70*/  ISETP.LE.AND P0, PT, R24, R5, P0 ;  /* 0x000000051800720c */ /* 0x000fda0000703270 */
[----:B------:R-:W1:Y:S01]  /*1b80*/  @!P0 S2R R25, SR_CgaCtaId ;  /* 0x0000000000198919 */ /* 0x000e620000008800 */
[----:B------:R-:W-:Y:S01]  /*1b90*/  @!P0 MOV R22, 0x400 ;  /* 0x0000040000168802 */ /* 0x000fe20000000f00 */
[----:B------:R-:W-:Y:S02]  /*1ba0*/  @!P0 IMAD.MOV.U32 R5, RZ, RZ, R24 ;  /* 0x000000ffff058224 */ /* 0x000fe400078e0018 */
[----:B------:R-:W-:Y:S01]  /*1bb0*/  @!P0 IMAD.MOV.U32 R6, RZ, RZ, R7 ;  /* 0x000000ffff068224 */ /* 0x000fe200078e0007 */
[----:B-1----:R-:W-:-:S05]  /*1bc0*/  @!P0 LEA R26, R25, R22, 0x18 ;  /* 0x00000016191a8211 */ /* 0x002fca00078ec0ff */
[----:B------:R3:W-:Y:S04]  /*1bd0*/  @!P0 STS [R26+0x8], R24 ;  /* 0x000008181a008388 */ /* 0x0007e80000000800 */
[----:B------:R3:W-:Y:S04]  /*1be0*/  @!P0 STS [R26+0x14], R7 ;  /* 0x000014071a008388 */ /* 0x0007e80000000800 */
[----:B------:R3:W-:Y:S01]  /*1bf0*/  @!P0 STS [R26+0x20], R3 ;  /* 0x000020031a008388 */ /* 0x0007e20000000800 */
[----:B--2---:R-:W-:-:S05]  /*1c00*/  IMAD.WIDE.U32 R22, R3, 0x4, R18 ;  /* 0x0000000403167825 */ /* 0x004fca00078e0012 */
[----:B------:R3:W-:Y:S02]  /*1c10*/  STG.E desc[UR6][R22.64], R24 ;  /* 0x0000001816007986 */ /* 0x0007e4000c101906 */
.L_x_11:
[----:B------:R-:W-:Y:S05]  /*1c20*/  BSYNC.RECONVERGENT B0 ;  /* 0x0000000000007941 */ /* 0x000fea0003800200 */
.L_x_8:
[----:B------:R-:W-:Y:S05]  /*1c30*/  @P1 BRA `(.L_x_13) ;  /* 0xfffffff8004c1947 */ /* 0x000fea000383ffff */
.L_x_7:
[----:B0--3--:R-:W-:-:S05]  /*1c40*/  VIADD R3, R3, 0x1 ;  /* 0x0000000103037836 */ /* 0x009fca0000000000 */
[----:B------:R-:W-:-:S13]  /*1c50*/  ISETP.NE.AND P0, PT, R3, 0x200, PT ;  /* 0x000002000300780c */ /* 0x000fda0003f05270 */
[----:B------:R-:W-:Y:S05]  /*1c60*/  @P0 BRA `(.L_x_14) ;  /* 0xfffffff400400947 */ /* 0x000fea000383ffff */
[----:B------:R-:W-:-:S13]  /*1c70*/  ISETP.NE.AND P0, PT, R2, RZ, PT ;  /* 0x000000ff0200720c */ /* 0x000fda0003f05270 */
[----:B------:R-:W-:Y:S05]  /*1c80*/  @P0 EXIT ;  /* 0x000000000000094d */ /* 0x000fea0003800000 */
[----:B------:R-:W0:Y:S01]  /*1c90*/  S2R R3, SR_CgaCtaId ;  /* 0x0000000000037919 */ /* 0x000e220000008800 */
[----:B------:R-:W-:-:S04]  /*1ca0*/  MOV R2, 0x400 ;  /* 0x0000040000027802 */ /* 0x000fc80000000f00 */
[----:B0-----:R-:W-:-:S05]  /*1cb0*/  LEA R13, R3, R2, 0x18 ;  /* 0x00000002030d7211 */ /* 0x001fca00078ec0ff */
[----:B-12---:R-:W0:Y:S02]  /*1cc0*/  LDS.128 R4, [R13] ;  /* 0x000000000d047984 */ /* 0x006e240000000c00 */
[----:B0-----:R-:W-:-:S04]  /*1cd0*/  VIMNMX3 R2, R4, R5, R6, !PT ;  /* 0x000000050402720f */ /* 0x001fc80007800106 */
[----:B------:R-:W-:-:S04]  /*1ce0*/  VIMNMX R3, PT, PT, R2, -0x2, !PT ;  /* 0xfffffffe02037848 */ /* 0x000fc80007fe0100 */
[-C--:B------:R-:W-:Y:S02]  /*1cf0*/  ISETP.NE.AND P1, PT, R5, R3.reuse, PT ;  /* 0x000000030500720c */ /* 0x080fe40003f25270 */
[-C--:B------:R-:W-:Y:S01]  /*1d00*/  ISETP.NE.AND P0, PT, R4, R3.reuse, PT ;  /* 0x000000030400720c */ /* 0x080fe20003f05270 */
[----:B------:R-:W-:Y:S01]  /*1d10*/  IMAD.MOV.U32 R4, RZ, RZ, RZ ;  /* 0x000000ffff047224 */ /* 0x000fe200078e00ff */
[----:B------:R-:W-:-:S11]  /*1d20*/  ISETP.NE.AND P2, PT, R6, R3, PT ;  /* 0x000000030600720c */ /* 0x000fd60003f45270 */
[----:B------:R-:W-:Y:S01]  /*1d30*/  @!P0 IMAD.MOV.U32 R12, RZ, RZ, RZ ;  /* 0x000000ffff0c8224 */ /* 0x000fe200078e00ff */
[----:B------:R-:W-:Y:S01]  /*1d40*/  @!P0 MOV R4, 0x1 ;  /* 0x0000000100048802 */ /* 0x000fe20000000f00 */
[----:B------:R-:W-:Y:S06]  /*1d50*/  @P1 BRA `(.L_x_15) ;  /* 0x0000000000201947 */ /* 0x000fec0003800000 */
[C---:B------:R-:W-:Y:S02]  /*1d60*/  IMAD.SHL.U32 R2, R4.reuse, 0x4, RZ ;  /* 0x0000000404027824 */ /* 0x040fe400078e00ff */
[----:B------:R-:W-:-:S03]  /*1d70*/  VIADD R4, R4, 0x1 ;  /* 0x0000000104047836 */ /* 0x000fc60000000000 */
[C---:B------:R-:W-:Y:S02]  /*1d80*/  ISETP.EQ.AND P0, PT, R2.reuse, RZ, PT ;  /* 0x000000ff0200720c */ /* 0x040fe40003f02270 */
[C---:B------:R-:W-:Y:S02]  /*1d90*/  ISETP.EQ.AND P1, PT, R2.reuse, 0x4, PT ;  /* 0x000000040200780c */ /* 0x040fe40003f22270 */
[----:B------:R-:W-:-:S09]  /*1da0*/  ISETP.EQ.AND P3, PT, R2, 0x8, PT ;  /* 0x000000080200780c */ /* 0x000fd20003f62270 */
[----:B------:R-:W-:Y:S02]  /*1db0*/  @P0 IMAD.MOV.U32 R12, RZ, RZ, 0x1 ;  /* 0x00000001ff0c0424 */ /* 0x000fe400078e00ff */
[----:B------:R-:W-:Y:S02]  /*1dc0*/  @P1 IMAD.MOV.U32 R6, RZ, RZ, 0x1 ;  /* 0x00000001ff061424 */ /* 0x000fe400078e00ff */
[----:B------:R-:W-:-:S07]  /*1dd0*/  @P3 IMAD.MOV.U32 R7, RZ, RZ, 0x1 ;  /* 0x00000001ff073424 */ /* 0x000fce00078e00ff */
.L_x_15:
[----:B------:R-:W-:Y:S05]  /*1de0*/  @P2 BRA `(.L_x_16) ;  /* 0x0000000000202947 */ /* 0x000fea0003800000 */
[C---:B------:R-:W-:Y:S02]  /*1df0*/  IMAD.SHL.U32 R2, R4.reuse, 0x4, RZ ;  /* 0x0000000404027824 */ /* 0x040fe400078e00ff */
[----:B------:R-:W-:-:S03]  /*1e00*/  VIADD R4, R4, 0x1 ;  /* 0x0000000104047836 */ /* 0x000fc60000000000 */
[C---:B------:R-:W-:Y:S02]  /*1e10*/  ISETP.EQ.AND P0, PT, R2.reuse, RZ, PT ;  /* 0x000000ff0200720c */ /* 0x040fe40003f02270 */
[C---:B------:R-:W-:Y:S02]  /*1e20*/  ISETP.EQ.AND P1, PT, R2.reuse, 0x4, PT ;  /* 0x000000040200780c */ /* 0x040fe40003f22270 */
[----:B------:R-:W-:-:S09]  /*1e30*/  ISETP.EQ.AND P2, PT, R2, 0x8, PT ;  /* 0x000000080200780c */ /* 0x000fd20003f42270 */
[----:B------:R-:W-:Y:S02]  /*1e40*/  @P0 IMAD.MOV.U32 R12, RZ, RZ, 0x2 ;  /* 0x00000002ff0c0424 */ /* 0x000fe400078e00ff */
[----:B------:R-:W-:Y:S02]  /*1e50*/  @P1 MOV R6, 0x2 ;  /* 0x0000000200061802 */ /* 0x000fe40000000f00 */
[----:B------:R-:W-:-:S07]  /*1e60*/  @P2 IMAD.MOV.U32 R7, RZ, RZ, 0x2 ;  /* 0x00000002ff072424 */ /* 0x000fce00078e00ff */
.L_x_16:
[----:B------:R-:W-:Y:S01]  /*1e70*/  ISETP.NE.AND P0, PT, R4, RZ, PT ;  /* 0x000000ff0400720c */ /* 0x000fe20003f05270 */
[----:B------:R-:W-:Y:S02]  /*1e80*/  IMAD.MOV.U32 R3, RZ, RZ, -0x1 ;  /* 0xffffffffff037424 */ /* 0x000fe400078e00ff */
[----:B------:R-:W-:-:S10]  /*1e90*/  IMAD.MOV.U32 R2, RZ, RZ, -0x1 ;  /* 0xffffffffff027424 */ /* 0x000fd400078e00ff */
[----:B------:R-:W-:Y:S05]  /*1ea0*/  @!P0 BRA `(.L_x_17) ;  /* 0x0000000000648947 */ /* 0x000fea0003800000 */
[----:B------:R-:W-:Y:S01]  /*1eb0*/  IMAD R5, R12, 0x4, R13 ;  /* 0x000000040c057824 */ /* 0x000fe200078e020d */
[----:B------:R-:W-:-:S04]  /*1ec0*/  ISETP.NE.AND P1, PT, R4, 0x1, PT ;  /* 0x000000010400780c */ /* 0x000fc80003f25270 */
[----:B------:R-:W-:Y:S04]  /*1ed0*/  LDS R3, [R5+0xc] ;  /* 0x00000c0005037984 */ /* 0x000fe80000000800 */
[----:B------:R-:W0:Y:S02]  /*1ee0*/  LDS R2, [R5+0x18] ;  /* 0x0000180005027984 */ /* 0x000e240000000800 */
[----:B0-----:R-:W-:-:S05]  /*1ef0*/  IMAD R16, R3, 0x200, R2 ;  /* 0x0000020003107824 */ /* 0x001fca00078e0202 */
[----:B------:R-:W-:-:S04]  /*1f00*/  ISETP.NE.AND P0, PT, R16, 0x7fffffff, PT ;  /* 0x7fffffff1000780c */ /* 0x000fc80003f05270 */
[----:B------:R-:W-:Y:S02]  /*1f10*/  SEL R3, R3, 0xffffffff, P0 ;  /* 0xffffffff03037807 */ /* 0x000fe40000000000 */
[----:B------:R-:W-:Y:S01]  /*1f20*/  SEL R2, R2, 0xffffffff, P0 ;  /* 0xffffffff02027807 */ /* 0x000fe20000000000 */
[----:B------:R-:W-:Y:S06]  /*1f30*/  @!P1 BRA `(.L_x_17) ;  /* 0x0000000000409947 */ /* 0x000fec0003800000 */
[----:B------:R-:W-:Y:S01]  /*1f40*/  ISETP.NE.AND P1, PT, R4, 0x2, PT ;  /* 0x000000020400780c */ /* 0x000fe20003f25270 */
[----:B------:R-:W-:-:S05]  /*1f50*/  IMAD R4, R6, 0x4, R13 ;  /* 0x0000000406047824 */ /* 0x000fca00078e020d */
[----:B------:R-:W-:Y:S04]  /*1f60*/  LDS R6, [R4+0xc] ;  /* 0x00000c0004067984 */ /* 0x000fe80000000800 */
[----:B------:R-:W0:Y:S03]  /*1f70*/  LDS R5, [R4+0x18] ;  /* 0x0000180004057984 */ /* 0x000e260000000800 */
[----:B------:R-:W-:-:S05]  /*1f80*/  @P1 IMAD R12, R7, 0x4, R13 ;  /* 0x00000004070c1824 */ /* 0x000fca00078e020d */
[----:B------:R-:W-:Y:S04]  /*1f90*/  @P1 LDS R14, [R12+0xc] ;  /* 0x00000c000c0e1984 */ /* 0x000fe80000000800 */
[----:B------:R-:W1:Y:S01]  /*1fa0*/  @P1 LDS R13, [R12+0x18] ;  /* 0x000018000c0d1984 */ /* 0x000e620000000800 */
[----:B0-----:R-:W-:-:S05]  /*1fb0*/  IMAD R7, R6, 0x200, R5 ;  /* 0x0000020006077824 */ /* 0x001fca00078e0205 */
[----:B------:R-:W-:Y:S02]  /*1fc0*/  VIMNMX R18, PT, PT, R16, R7, PT ;  /* 0x0000000710127248 */ /* 0x000fe40003fe0100 */
[----:B------:R-:W-:-:S04]  /*1fd0*/  ISETP.GE.AND P0, PT, R7, R16, PT ;  /* 0x000000100700720c */ /* 0x000fc80003f06270 */
[----:B------:R-:W-:Y:S02]  /*1fe0*/  SEL R3, R6, R3, !P0 ;  /* 0x0000000306037207 */ /* 0x000fe40004000000 */
[----:B-1----:R-:W-:Y:S02]  /*1ff0*/  @P1 LEA R15, R14, R13, 0x9 ;  /* 0x0000000d0e0f1211 */ /* 0x002fe400078e48ff */
[----:B------:R-:W-:Y:S02]  /*2000*/  SEL R2, R5, R2, !P0 ;  /* 0x0000000205027207 */ /* 0x000fe40004000000 */
[----:B------:R-:W-:-:S04]  /*2010*/  @P1 ISETP.GE.AND P2, PT, R15, R18, PT ;  /* 0x000000120f00120c */ /* 0x000fc80003f46270 */
[----:B------:R-:W-:Y:S02]  /*2020*/  @P1 SEL R3, R14, R3, !P2 ;  /* 0x000000030e031207 */ /* 0x000fe40005000000 */
[----:B------:R-:W-:-:S07]  /*2030*/  @P1 SEL R2, R13, R2, !P2 ;  /* 0x000000020d021207 */ /* 0x000fce0005000000 */
.L_x_17:
[----:B-----5:R-:W-:Y:S01]  /*2040*/  IMAD.WIDE R8, R3, 0x8, R8 ;  /* 0x0000000803087825 */ /* 0x020fe200078e0208 */
[----:B------:R-:W0:Y:S05]  /*2050*/  LDC.64 R12, c[0x0][0x3a0] ;  /* 0x0000e800ff0c7b82 */ /* 0x000e2a0000000a00 */
[----:B------:R-:W2:Y:S03]  /*2060*/  LDG.E.64 R8, desc[UR6][R8.64] ;  /* 0x0000000608087981 */ /* 0x000ea6000c1e1b00 */
[----:B------:R-:W1:Y:S01]  /*2070*/  LDC.64 R4, c[0x0][0x3a8] ;  /* 0x0000ea00ff047b82 */ /* 0x000e620000000a00 */
[----:B--2---:R-:W-:-:S06]  /*2080*/  IMAD.WIDE R6, R2, 0x4, R8 ;  /* 0x0000000402067825 */ /* 0x004fcc00078e0208 */
[----:B------:R-:W2:Y:S01]  /*2090*/  LDG.E R7, desc[UR6][R6.64] ;  /* 0x0000000606077981 */ /* 0x000ea2000c1e1900 */
[----:B0-----:R-:W-:-:S04]  /*20a0*/  IMAD.WIDE.U32 R12, R0, 0x4, R12 ;  /* 0x00000004000c7825 */ /* 0x001fc800078e000c */
[----:B-1----:R-:W-:Y:S01]  /*20b0*/  IMAD.WIDE.U32 R4, R0, 0x8, R4 ;  /* 0x0000000800047825 */ /* 0x002fe200078e0004 */
[----:B--2---:R0:W-:Y:S05]  /*20c0*/  STG.E desc[UR6][R12.64], R7 ;  /* 0x000000070c007986 */ /* 0x0041ea000c101906 */
[----:B------:R-:W5:Y:S01]  /*20d0*/  LDG.E.64 R4, desc[UR6][R4.64] ;  /* 0x0000000604047981 */ /* 0x000f62000c1e1b00 */
[----:B------:R-:W-:-:S05]  /*20e0*/  UMOV UR4, URZ ;  /* 0x000000ff00047c82 */ /* 0x000fca0008000000 */
.L_x_50:
[----:B0-----:R-:W-:-:S06]  /*20f0*/  IMAD.WIDE R6, R3, 0x8, R10 ;  /* 0x0000000803067825 */ /* 0x001fcc00078e020a */
[----:B------:R-:W2:Y:S02]  /*2100*/  LDG.E.64 R6, desc[UR6][R6.64] ;  /* 0x0000000606067981 */ /* 0x000ea4000c1e1b00 */
[----:B--2---:R-:W-:-:S04]  /*2110*/  IADD3 R8, P0, PT, R2, R6, RZ ;  /* 0x0000000602087210 */ /* 0x004fc80007f1e0ff */
[----:B------:R-:W-:-:S05]  /*2120*/  LEA.HI.X.SX32 R9, R2, R7, 0x1, P0 ;  /* 0x0000000702097211 */ /* 0x000fca00000f0eff */
[----:B------:R-:W2:Y:S02]  /*2130*/  LDG.E.U8 R15, desc[UR6][R8.64] ;  /* 0x00000006080f7981 */ /* 0x000ea4000c1e1100 */
[----:B--2---:R-:W-:-:S13]  /*2140*/  ISETP.GT.AND P0, PT, R15, 0x2, PT ;  /* 0x000000020f00780c */ /* 0x004fda0003f04270 */
[----:B------:R-:W-:Y:S05]  /*2150*/  @P0 BRA `(.L_x_18) ;  /* 0x0000000000280947 */ /* 0x000fea0003800000 */
[----:B------:R-:W-:-:S05]  /*2160*/  VIADD R0, R15, 0xffffffff ;  /* 0xffffffff0f007836 */ /* 0x000fca0000000000 */
[----:B------:R-:W-:-:S04]  /*2170*/  LOP3.LUT R0, R0, 0xffff, RZ, 0xc0, !PT ;  /* 0x0000ffff00007812 */ /* 0x000fc800078ec0ff */
[----:B------:R-:W-:-:S13]  /*2180*/  ISETP.GE.U32.AND P0, PT, R0, 0x2, PT ;  /* 0x000000020000780c */ /* 0x000fda0003f06070 */
[----:B------:R-:W-:Y:S05]  /*2190*/  @!P0 BRA `(.L_x_19) ;  /* 0x00000000000c8947 */ /* 0x000fea0003800000 */
[----:B------:R-:W-:-:S13]  /*21a0*/  ISETP.NE.AND P0, PT, R15, RZ, PT ;  /* 0x000000ff0f00720c */ /* 0x000fda0003f05270 */
[----:B------:R-:W-:Y:S05]  /*21b0*/  @!P0 EXIT ;  /* 0x000000000000894d */ /* 0x000fea0003800000 */
[----:B------:R-:W-:Y:S05]  /*21c0*/  BRA `(.L_x_20) ;  /* 0x0000000000287947 */ /* 0x000fea0003800000 */
.L_x_19:
[----:B------:R-:W-:Y:S02]  /*21d0*/  VIADD R3, R3, 0xffffffff ;  /* 0xffffffff03037836 */ /* 0x000fe40000000000 */
[----:B------:R-:W-:Y:S01]  /*21e0*/  VIADD R2, R2, 0xffffffff ;  /* 0xffffffff02027836 */ /* 0x000fe20000000000 */
[----:B------:R-:W-:Y:S06]  /*21f0*/  BRA `(.L_x_20) ;  /* 0x00000000001c7947 */ /* 0x000fec0003800000 */
.L_x_18:
[----:B------:R-:W-:-:S13]  /*2200*/  ISETP.NE.AND P0, PT, R15, 0x3, PT ;  /* 0x000000030f00780c */ /* 0x000fda0003f05270 */
[----:B------:R-:W-:Y:S05]  /*2210*/  @!P0 BRA `(.L_x_21) ;  /* 0x0000000000108947 */ /* 0x000fea0003800000 */
[----:B------:R-:W-:-:S13]  /*2220*/  ISETP.NE.AND P0, PT, R15, 0x4, PT ;  /* 0x000000040f00780c */ /* 0x000fda0003f05270 */
[----:B------:R-:W-:Y:S05]  /*2230*/  @P0 BRA `(.L_x_20) ;  /* 0x00000000000c0947 */ /* 0x000fea0003800000 */
[----:B------:R-:W-:Y:S01]  /*2240*/  VIADD R2, R2, 0xffffffff ;  /* 0xffffffff02027836 */ /* 0x000fe20000000000 */
[----:B------:R-:W-:Y:S06]  /*2250*/  BRA `(.L_x_20) ;  /* 0x0000000000047947 */ /* 0x000fec0003800000 */
.L_x_21:
[----:B------:R-:W-:-:S07]  /*2260*/  VIADD R3, R3, 0xffffffff ;  /* 0xffffffff03037836 */ /* 0x000fce0000000000 */
.L_x_20:
[----:B-----5:R-:W-:Y:S01]  /*2270*/  IADD3 R6, P0, PT, R4, UR4, RZ ;  /* 0x0000000404067c10 */ /* 0x020fe2000ff1e0ff */
[----:B------:R-:W-:-:S04]  /*2280*/  IMAD.WIDE R12, R3, 0x8, R10 ;  /* 0x00000008030c7825 */ /* 0x000fc800078e020a */
[----:B------:R-:W-:-:S05]  /*2290*/  IMAD.X R7, RZ, RZ, R5, P0 ;  /* 0x000000ffff077224 */ /* 0x000fca00000e0605 */
[----:B------:R0:W-:Y:S04]  /*22a0*/  STG.E.U8 desc[UR6][R6.64], R15 ;  /* 0x0000000f06007986 */ /* 0x0001e8000c101106 */
[----:B------:R-:W2:Y:S02]  /*22b0*/  LDG.E.64 R8, desc[UR6][R12.64] ;  /* 0x000000060c087981 */ /* 0x000ea4000c1e1b00 */
[----:B--2---:R-:W-:-:S04]  /*22c0*/  IADD3 R8, P0, PT, R2, R8, RZ ;  /* 0x0000000802087210 */ /* 0x004fc80007f1e0ff */
[----:B------:R-:W-:-:S05]  /*22d0*/  LEA.HI.X.SX32 R9, R2, R9, 0x1, P0 ;  /* 0x0000000902097211 */ /* 0x000fca00000f0eff */
[----:B------:R-:W2:Y:S02]  /*22e0*/  LDG.E.U8 R17, desc[UR6][R8.64] ;  /* 0x0000000608117981 */ /* 0x000ea4000c1e1100 */
[----:B--2---:R-:W-:-:S13]  /*22f0*/  ISETP.GT.AND P0, PT, R17, 0x2, PT ;  /* 0x000000021100780c */ /* 0x004fda0003f04270 */
[----:B0-----:R-:W-:Y:S05]  /*2300*/  @P0 BRA `(.L_x_22) ;  /* 0x0000000000280947 */ /* 0x001fea0003800000 */
[----:B------:R-:W-:-:S05]  /*2310*/  VIADD R0, R17, 0xffffffff ;  /* 0xffffffff11007836 */ /* 0x000fca0000000000 */
[----:B------:R-:W-:-:S04]  /*2320*/  LOP3.LUT R0, R0, 0xffff, RZ, 0xc0, !PT ;  /* 0x0000ffff00007812 */ /* 0x000fc800078ec0ff */
[----:B------:R-:W-:-:S13]  /*2330*/  ISETP.GE.U32.AND P0, PT, R0, 0x2, PT ;  /* 0x000000020000780c */ /* 0x000fda0003f06070 */
[----:B------:R-:W-:Y:S05]  /*2340*/  @!P0 BRA `(.L_x_23) ;  /* 0x00000000000c8947 */ /* 0x000fea0003800000 */
[----:B------:R-:W-:-:S13]  /*2350*/  ISETP.NE.AND P0, PT, R17, RZ, PT ;  /* 0x000000ff1100720c */ /* 0x000fda0003f05270 */
[----:B------:R-:W-:Y:S05]  /*2360*/  @!P0 EXIT ;  /* 0x000000000000894d */ /* 0x000fea0003800000 */
[----:B------:R-:W-:Y:S05]  /*2370*/  BRA `(.L_x_24) ;  /* 0x0000000000287947 */ /* 0x000fea0003800000 */
.L_x_23:
[----:B------:R-:W-:Y:S01]  /*2380*/  VIADD R3, R3, 0xffffffff ;  /* 0xffffffff03037836 */ /* 0x000fe20000000000 */
[----:B------:R-:W-:Y:S01]  /*2390*/  IADD3 R2, PT, PT, R2, -0x1, RZ ;  /* 0xffffffff02027810 */ /* 0x000fe20007ffe0ff */
[----:B------:R-:W-:Y:S06]  /*23a0*/  BRA `(.L_x_24) ;  /* 0x00000000001c7947 */ /* 0x000fec0003800000 */
.L_x_22:
[----:B------:R-:W-:-:S13]  /*23b0*/  ISETP.NE.AND P0, PT, R17, 0x3, PT ;  /* 0x000000031100780c */ /* 0x000fda0003f05270 */
[----:B------:R-:W-:Y:S05]  /*23c0*/  @!P0 BRA `(.L_x_25) ;  /* 0x0000000000108947 */ /* 0x000fea0003800000 */
[----:B------:R-:W-:-:S13]  /*23d0*/  ISETP.NE.AND P0, PT, R17, 0x4, PT ;  /* 0x000000041100780c */ /* 0x000fda0003f05270 */
[----:B------:R-:W-:Y:S05]  /*23e0*/  @P0 BRA `(.L_x_24) ;  /* 0x00000000000c0947 */ /* 0x000fea0003800000 */
[----:B------:R-:W-:Y:S01]  /*23f0*/  VIADD R2, R2, 0xffffffff ;  /* 0xffffffff02027836 */ /* 0x000fe20000000000 */
[----:B------:R-:W-:Y:S06]  /*2400*/  BRA `(.L_x_24) ;  /* 0x0000000000047947 */ /* 0x000fec0003800000 */
.L_x_25:
[----:B------:R-:W-:-:S07]  /*2410*/  VIADD R3, R3, 0xffffffff ;  /* 0xffffffff03037836 */ /* 0x000fce0000000000 */
.L_x_24:
[----:B------:R-:W-:Y:S01]  /*2420*/  IMAD.WIDE R12, R3, 0x8, R10 ;  /* 0x00000008030c7825 */ /* 0x000fe200078e020a */
        /* <DEDUP_REMOVED lines=14> */
.L_x_27:
[----:B------:R-:W-:Y:S02]  /*2510*/  VIADD R3, R3, 0xffffffff ;  /* 0xffffffff03037836 */ /* 0x000fe40000000000 */
[----:B------:R-:W-:Y:S01]  /*2520*/  VIADD R2, R2, 0xffffffff ;  /* 0xffffffff02027836 */ /* 0x000fe20000000000 */
[----:B------:R-:W-:Y:S06]  /*2530*/  BRA `(.L_x_28) ;  /* 0x00000000001c7947 */ /* 0x000fec0003800000 */
.L_x_26:
[----:B------:R-:W-:-:S13]  /*2540*/  ISETP.NE.AND P0, PT, R15, 0x3, PT ;  /* 0x000000030f00780c */ /* 0x000fda0003f05270 */
[----:B------:R-:W-:Y:S05]  /*2550*/  @!P0 BRA `(.L_x_29) ;  /* 0x0000000000108947 */ /* 0x000fea0003800000 */
[----:B------:R-:W-:-:S13]  /*2560*/  ISETP.NE.AND P0, PT, R15, 0x4, PT ;  /* 0x000000040f00780c */ /* 0x000fda0003f05270 */
[----:B------:R-:W-:Y:S05]  /*2570*/  @P0 BRA `(.L_x_28) ;  /* 0x00000000000c0947 */ /* 0x000fea0003800000 */
[----:B------:R-:W-:Y:S01]  /*2580*/  VIADD R2, R2, 0xffffffff ;  /* 0xffffffff02027836 */ /* 0x000fe20000000000 */
[----:B------:R-:W-:Y:S06]  /*2590*/  BRA `(.L_x_28) ;  /* 0x0000000000047947 */ /* 0x000fec0003800000 */
.L_x_29:
[----:B------:R-:W-:-:S07]  /*25a0*/  VIADD R3, R3, 0xffffffff ;  /* 0xffffffff03037836 */ /* 0x000fce0000000000 */
.L_x_28:
        /* <DEDUP_REMOVED lines=15> */
.L_x_31:
[----:B------:R-:W-:Y:S01]  /*26a0*/  IADD3 R3, PT, PT, R3, -0x1, RZ ;  /* 0xffffffff03037810 */ /* 0x000fe20007ffe0ff */
[----:B------:R-:W-:Y:S01]  /*26b0*/  VIADD R2, R2, 0xffffffff ;  /* 0xffffffff02027836 */ /* 0x000fe20000000000 */
[----:B------:R-:W-:Y:S06]  /*26c0*/  BRA `(.L_x_32) ;  /* 0x00000000001c7947 */ /* 0x000fec0003800000 */
.L_x_30:
[----:B------:R-:W-:-:S13]  /*26d0*/  ISETP.NE.AND P0, PT, R17, 0x3, PT ;  /* 0x000000031100780c */ /* 0x000fda0003f05270 */
[----:B------:R-:W-:Y:S05]  /*26e0*/  @!P0 BRA `(.L_x_33) ;  /* 0x0000000000108947 */ /* 0x000fea0003800000 */
[----:B------:R-:W-:-:S13]  /*26f0*/  ISETP.NE.AND P0, PT, R17, 0x4, PT ;  /* 0x000000041100780c */ /* 0x000fda0003f05270 */
[----:B------:R-:W-:Y:S05]  /*2700*/  @P0 BRA `(.L_x_32) ;  /* 0x00000000000c0947 */ /* 0x000fea0003800000 */
[----:B------:R-:W-:Y:S01]  /*2710*/  VIADD R2, R2, 0xffffffff ;  /* 0xffffffff02027836 */ /* 0x000fe20000000000 */
[----:B------:R-:W-:Y:S06]  /*2720*/  BRA `(.L_x_32) ;  /* 0x0000000000047947 */ /* 0x000fec0003800000 */
.L_x_33:
[----:B------:R-:W-:-:S07]  /*2730*/  VIADD R3, R3, 0xffffffff ;  /* 0xffffffff03037836 */ /* 0x000fce0000000000 */
.L_x_32:
        /* <DEDUP_REMOVED lines=15> */
.L_x_35:
[----:B------:R-:W-:Y:S02]  /*2830*/  VIADD R3, R3, 0xffffffff ;  /* 0xffffffff03037836 */ /* 0x000fe40000000000 */
[----:B------:R-:W-:Y:S01]  /*2840*/  VIADD R2, R2, 0xffffffff ;  /* 0xffffffff02027836 */ /* 0x000fe20000000000 */
[----:B------:R-:W-:Y:S06]  /*2850*/  BRA `(.L_x_36) ;  /* 0x00000000001c7947 */ /* 0x000fec0003800000 */
.L_x_34:
[----:B------:R-:W-:-:S13]  /*2860*/  ISETP.NE.AND P0, PT, R15, 0x3, PT ;  /* 0x000000030f00780c */ /* 0x000fda0003f05270 */
[----:B------:R-:W-:Y:S05]  /*2870*/  @!P0 BRA `(.L_x_37) ;  /* 0x0000000000108947 */ /* 0x000fea0003800000 */
[----:B------:R-:W-:-:S13]  /*2880*/  ISETP.NE.AND P0, PT, R15, 0x4, PT ;  /* 0x000000040f00780c */ /* 0x000fda0003f05270 */
[----:B------:R-:W-:Y:S05]  /*2890*/  @P0 BRA `(.L_x_36) ;  /* 0x00000000000c0947 */ /* 0x000fea0003800000 */
[----:B------:R-:W-:Y:S01]  /*28a0*/  VIADD R2, R2, 0xffffffff ;  /* 0xffffffff02027836 */ /* 0x000fe20000000000 */
[----:B------:R-:W-:Y:S06]  /*28b0*/  BRA `(.L_x_36) ;  /* 0x0000000000047947 */ /* 0x000fec0003800000 */
.L_x_37:
[----:B------:R-:W-:-:S07]  /*28c0*/  VIADD R3, R3, 0xffffffff ;  /* 0xffffffff03037836 */ /* 0x000fce0000000000 */
.L_x_36:
        /* <DEDUP_REMOVED lines=8> */
[----:B------:R-:W-:-:S04]  /*2950*/  IADD3 R0, PT, PT, R17, -0x1, RZ ;  /* 0xffffffff11007810 */ /* 0x000fc80007ffe0ff */
[----:B------:R-:W-:-:S04]  /*2960*/  LOP3.LUT R0, R0, 0xffff, RZ, 0xc0, !PT ;  /* 0x0000ffff00007812 */ /* 0x000fc800078ec0ff */
[----:B------:R-:W-:-:S13]  /*2970*/  ISETP.GE.U32.AND P0, PT, R0, 0x2, PT ;  /* 0x000000020000780c */ /* 0x000fda0003f06070 */
[----:B------:R-:W-:Y:S05]  /*2980*/  @!P0 BRA `(.L_x_39) ;  /* 0x00000000000c8947 */ /* 0x000fea0003800000 */
[----:B------:R-:W-:-:S13]  /*2990*/  ISETP.NE.AND P0, PT, R17, RZ, PT ;  /* 0x000000ff1100720c */ /* 0x000fda0003f05270 */
[----:B------:R-:W-:Y:S05]  /*29a0*/  @!P0 EXIT ;  /* 0x000000000000894d */ /* 0x000fea0003800000 */
[----:B------:R-:W-:Y:S05]  /*29b0*/  BRA `(.L_x_40) ;  /* 0x0000000000287947 */ /* 0x000fea0003800000 */
.L_x_39:
[----:B------:R-:W-:Y:S02]  /*29c0*/  VIADD R3, R3, 0xffffffff ;  /* 0xffffffff03037836 */ /* 0x000fe40000000000 */
[----:B------:R-:W-:Y:S01]  /*29d0*/  VIADD R2, R2, 0xffffffff ;  /* 0xffffffff02027836 */ /* 0x000fe20000000000 */
[----:B------:R-:W-:Y:S06]  /*29e0*/  BRA `(.L_x_40) ;  /* 0x00000000001c7947 */ /* 0x000fec0003800000 */
.L_x_38:
[----:B------:R-:W-:-:S13]  /*29f0*/  ISETP.NE.AND P0, PT, R17, 0x3, PT ;  /* 0x000000031100780c */ /* 0x000fda0003f05270 */
[----:B------:R-:W-:Y:S05]  /*2a00*/  @!P0 BRA `(.L_x_41) ;  /* 0x0000000000108947 */ /* 0x000fea0003800000 */
[----:B------:R-:W-:-:S13]  /*2a10*/  ISETP.NE.AND P0, PT, R17, 0x4, PT ;  /* 0x000000041100780c */ /* 0x000fda0003f05270 */
[----:B------:R-:W-:Y:S05]  /*2a20*/  @P0 BRA `(.L_x_40) ;  /* 0x00000000000c0947 */ /* 0x000fea0003800000 */
[----:B------:R-:W-:Y:S01]  /*2a30*/  VIADD R2, R2, 0xffffffff ;  /* 0xffffffff02027836 */ /* 0x000fe20000000000 */
[----:B------:R-:W-:Y:S06]  /*2a40*/  BRA `(.L_x_40) ;  /* 0x0000000000047947 */ /* 0x000fec0003800000 */
.L_x_41:
[----:B------:R-:W-:-:S07]  /*2a50*/  VIADD R3, R3, 0xffffffff ;  /* 0xffffffff03037836 */ /* 0x000fce0000000000 */
.L_x_40:
        /* <DEDUP_REMOVED lines=15> */
.L_x_43:
[----:B------:R-:W-:Y:S02]  /*2b50*/  VIADD R3, R3, 0xffffffff ;  /* 0xffffffff03037836 */ /* 0x000fe40000000000 */
[----:B------:R-:W-:Y:S01]  /*2b60*/  VIADD R2, R2, 0xffffffff ;  /* 0xffffffff02027836 */ /* 0x000fe20000000000 */
[----:B------:R-:W-:Y:S06]  /*2b70*/  BRA `(.L_x_44) ;  /* 0x00000000001c7947 */ /* 0x000fec0003800000 */
.L_x_42:
[----:B------:R-:W-:-:S13]  /*2b80*/  ISETP.NE.AND P0, PT, R15, 0x3, PT ;  /* 0x000000030f00780c */ /* 0x000fda0003f05270 */
[----:B------:R-:W-:Y:S05]  /*2b90*/  @!P0 BRA `(.L_x_45) ;  /* 0x0000000000108947 */ /* 0x000fea0003800000 */
[----:B------:R-:W-:-:S13]  /*2ba0*/  ISETP.NE.AND P0, PT, R15, 0x4, PT ;  /* 0x000000040f00780c */ /* 0x000fda0003f05270 */
[----:B------:R-:W-:Y:S05]  /*2bb0*/  @P0 BRA `(.L_x_44) ;  /* 0x00000000000c0947 */ /* 0x000fea0003800000 */
[----:B------:R-:W-:Y:S01]  /*2bc0*/  IADD3 R2, PT, PT, R2, -0x1, RZ ;  /* 0xffffffff02027810 */ /* 0x000fe20007ffe0ff */
[----:B------:R-:W-:Y:S06]  /*2bd0*/  BRA `(.L_x_44) ;  /* 0x0000000000047947 */ /* 0x000fec0003800000 */
.L_x_45:
[----:B------:R-:W-:-:S07]  /*2be0*/  VIADD R3, R3, 0xffffffff ;  /* 0xffffffff03037836 */ /* 0x000fce0000000000 */
.L_x_44:
[----:B------:R-:W-:Y:S01]  /*2bf0*/  IMAD.WIDE R12, R3, 0x8, R10 ;  /* 0x00000008030c7825 */ /* 0x000fe200078e020a */
[----:B------:R0:W-:Y:S04]  /*2c00*/  STG.E.U8 desc[UR6][R6.64+0x6], R15 ;  /* 0x0000060f06007986 */ /* 0x0001e8000c101106 */
[----:B------:R-:W2:Y:S02]  /*2c10*/  LDG.E.64 R8, desc[UR6][R12.64] ;  /* 0x000000060c087981 */ /* 0x000ea4000c1e1b00 */
[----:B--2---:R-:W-:-:S04]  /*2c20*/  IADD3 R8, P0, PT, R2, R8, RZ ;  /* 0x0000000802087210 */ /* 0x004fc80007f1e0ff */
[----:B------:R-:W-:-:S06]  /*2c30*/  LEA.HI.X.SX32 R9, R2, R9, 0x1, P0 ;  /* 0x0000000902097211 */ /* 0x000fcc00000f0eff */
        /* <DEDUP_REMOVED lines=10> */
.L_x_47:
[----:B------:R-:W-:Y:S02]  /*2ce0*/  VIADD R3, R3, 0xffffffff ;  /* 0xffffffff03037836 */ /* 0x000fe40000000000 */
[----:B------:R-:W-:Y:S01]  /*2cf0*/  VIADD R2, R2, 0xffffffff ;  /* 0xffffffff02027836 */ /* 0x000fe20000000000 */
[----:B------:R-:W-:Y:S06]  /*2d00*/  BRA `(.L_x_48) ;  /* 0x00000000001c7947 */ /* 0x000fec0003800000 */
.L_x_46:
[----:B------:R-:W-:-:S13]  /*2d10*/  ISETP.NE.AND P0, PT, R9, 0x3, PT ;  /* 0x000000030900780c */ /* 0x000fda0003f05270 */
[----:B------:R-:W-:Y:S05]  /*2d20*/  @!P0 BRA `(.L_x_49) ;  /* 0x0000000000108947 */ /* 0x000fea0003800000 */
[----:B------:R-:W-:-:S13]  /*2d30*/  ISETP.NE.AND P0, PT, R9, 0x4, PT ;  /* 0x000000040900780c */ /* 0x000fda0003f05270 */
[----:B------:R-:W-:Y:S05]  /*2d40*/  @P0 BRA `(.L_x_48) ;  /* 0x00000000000c0947 */ /* 0x000fea0003800000 */
[----:B------:R-:W-:Y:S01]  /*2d50*/  VIADD R2, R2, 0xffffffff ;  /* 0xffffffff02027836 */ /* 0x000fe20000000000 */
[----:B------:R-:W-:Y:S06]  /*2d60*/  BRA `(.L_x_48) ;  /* 0x0000000000047947 */ /* 0x000fec0003800000 */
.L_x_49:
[----:B------:R-:W-:-:S07]  /*2d70*/  VIADD R3, R3, 0xffffffff ;  /* 0xffffffff03037836 */ /* 0x000fce0000000000 */
.L_x_48:
[----:B------:R1:W-:Y:S01]  /*2d80*/  STG.E.U8 desc[UR6][R6.64+0x7], R9 ;  /* 0x0000070906007986 */ /* 0x0003e2000c101106 */
[----:B------:R-:W-:-:S04]  /*2d90*/  UIADD3 UR4, UPT, UPT, UR4, 0x8, URZ ;  /* 0x0000000804047890 */ /* 0x000fc8000fffe0ff */
[----:B------:R-:W-:-:S09]  /*2da0*/  UISETP.NE.AND UP0, UPT, UR4, 0x400, UPT ;  /* 0x000004000400788c */ /* 0x000fd2000bf05270 */
[----:B-1----:R-:W-:Y:S05]  /*2db0*/  BRA.U UP0, `(.L_x_50) ;  /* 0xfffffff100cc7547 */ /* 0x002fea000b83ffff */
[----:B------:R-:W-:Y:S05]  /*2dc0*/  EXIT ;  /* 0x000000000000794d */ /* 0x000fea0003800000 */
.L_x_51:
[----:B------:R-:W-:-:S00]  /*2dd0*/  BRA `(.L_x_51) ;  /* 0xfffffffc00fc7947 */ /* 0x000fc0000383ffff */
[----:B------:R-:W-:-:S00]  /*2de0*/  NOP ;  /* 0x0000000000007918 */ /* 0x000fc00000000000 */
        /* <DEDUP_REMOVED lines=9> */
.L_x_52:


//--------------------- .nv.shared._Z6sw_GPUPPcS0_PPPiPS0_S1_S0_P10max_supp_s --------------------------
	.section	.nv.shared._Z6sw_GPUPPcS0_PPPiPS0_S1_S0_P10max_supp_s,"aw",@nobits
	.sectionflags	@""
	.align	4
.nv.shared._Z6sw_GPUPPcS0_PPPiPS0_S1_S0_P10max_supp_s:
	.zero		1060


//--------------------- .nv.shared.reserved.0     --------------------------
	.section	.nv.shared.reserved.0,"aw",@nobits
	.weak		__nv_reservedSMEM_offset_0_alias
	.size		__nv_reservedSMEM_offset_0_alias, 0, 64
	.other		__nv_reservedSMEM_offset_0_alias,@"STO_CUDA_RESERVED_SHARED STV_DEFAULT"
__nv_reservedSMEM_offset_0_alias:
	.zero		0
	.zero		64


//--------------------- .nv.constant0._Z6sw_GPUPPcS0_PPPiPS0_S1_S0_P10max_supp_s --------------------------
	.section	.nv.constant0._Z6sw_GPUPPcS0_PPPiPS0_S1_S0_P10max_supp_s,"a",@progbits
	.sectionflags	@""
	.align	4
.nv.constant0._Z6sw_GPUPPcS0_PPPiPS0_S1_S0_P10max_supp_s:
	.zero		952


//--------------------- SYMBOLS --------------------------

	.type		.nv.reservedSmem.offset0,@object
	.size		.nv.reservedSmem.offset0,0x4
	.type		.nv.reservedSmem.cap,@object
	.size		.nv.reservedSmem.cap,0x4
